//
// Generated by NVIDIA NVVM Compiler
//
// Compiler Build ID: CL-36424714
// Cuda compilation tools, release 13.0, V13.0.88
// Based on NVVM 20.0.0
//

.version 9.0
.target sm_100
.address_size 64

	// .globl	_Z13kernel_squareP6uchar4iS_S_

.visible .entry _Z13kernel_squareP6uchar4iS_S_(
	.param .u64 .ptr .align 1 _Z13kernel_squareP6uchar4iS_S__param_0,
	.param .u32 _Z13kernel_squareP6uchar4iS_S__param_1,
	.param .align 4 .b8 _Z13kernel_squareP6uchar4iS_S__param_2[4],
	.param .align 4 .b8 _Z13kernel_squareP6uchar4iS_S__param_3[4]
)
{
	.reg .pred 	%p<3>;
	.reg .b16 	%rs<17>;
	.reg .b32 	%r<27>;
	.reg .b64 	%rd<5>;
	.reg .b64 	%fd<26>;

	ld.param.u32 	%r4, [_Z13kernel_squareP6uchar4iS_S__param_3];
	bfe.u32 	%r6, %r4, 16, 8;
	cvt.u16.u32 	%rs7, %r6;
	bfe.u32 	%r7, %r4, 8, 8;
	cvt.u16.u32 	%rs6, %r7;
	bfe.u32 	%r8, %r4, 0, 8;
	cvt.u16.u32 	%rs5, %r8;
	ld.param.u32 	%r9, [_Z13kernel_squareP6uchar4iS_S__param_2];
	bfe.u32 	%r11, %r9, 16, 8;
	cvt.u16.u32 	%rs3, %r11;
	bfe.u32 	%r12, %r9, 8, 8;
	cvt.u16.u32 	%rs2, %r12;
	bfe.u32 	%r13, %r9, 0, 8;
	cvt.u16.u32 	%rs1, %r13;
	ld.param.u64 	%rd1, [_Z13kernel_squareP6uchar4iS_S__param_0];
	ld.param.u32 	%r14, [_Z13kernel_squareP6uchar4iS_S__param_1];
	mov.u32 	%r15, %ntid.x;
	mov.u32 	%r16, %ctaid.x;
	mov.u32 	%r17, %tid.x;
	mad.lo.s32 	%r1, %r15, %r16, %r17;
	mov.u32 	%r18, %ntid.y;
	mov.u32 	%r19, %ctaid.y;
	mov.u32 	%r20, %tid.y;
	mad.lo.s32 	%r21, %r18, %r19, %r20;
	max.s32 	%r22, %r1, %r21;
	setp.gt.s32 	%p1, %r22, %r14;
	@%p1 bra 	$L__BB0_2;
	and.b16  	%rs9, %rs7, 255;
	and.b16  	%rs10, %rs6, 255;
	and.b16  	%rs11, %rs5, 255;
	and.b16  	%rs12, %rs3, 255;
	and.b16  	%rs13, %rs2, 255;
	and.b16  	%rs14, %rs1, 255;
	cvta.to.global.u64 	%rd2, %rd1;
	cvt.rn.f64.u32 	%fd1, %r14;
	mul.f64 	%fd2, %fd1, 0d3FE0000000000000;
	cvt.rn.f64.s32 	%fd3, %r1;
	sub.f64 	%fd4, %fd2, %fd3;
	abs.f64 	%fd5, %fd4;
	cvt.rn.f64.u32 	%fd6, %r21;
	sub.f64 	%fd7, %fd2, %fd6;
	abs.f64 	%fd8, %fd7;
	setp.gt.f64 	%p2, %fd5, %fd8;
	selp.f64 	%fd9, %fd5, %fd8, %p2;
	add.f64 	%fd10, %fd9, %fd9;
	div.rn.f64 	%fd11, %fd10, %fd1;
	cvt.rn.f64.u16 	%fd12, %rs14;
	cvt.rn.f64.u16 	%fd13, %rs11;
	mov.f64 	%fd14, 0d3FF0000000000000;
	sub.f64 	%fd15, %fd14, %fd11;
	mul.f64 	%fd16, %fd15, %fd13;
	fma.rn.f64 	%fd17, %fd11, %fd12, %fd16;
	cvt.rzi.u32.f64 	%r23, %fd17;
	cvt.u16.u32 	%rs15, %r23;
	cvt.rn.f64.u16 	%fd18, %rs13;
	cvt.rn.f64.u16 	%fd19, %rs10;
	mul.f64 	%fd20, %fd15, %fd19;
	fma.rn.f64 	%fd21, %fd11, %fd18, %fd20;
	cvt.rzi.u32.f64 	%r24, %fd21;
	cvt.u16.u32 	%rs16, %r24;
	cvt.rn.f64.u16 	%fd22, %rs12;
	cvt.rn.f64.u16 	%fd23, %rs9;
	mul.f64 	%fd24, %fd15, %fd23;
	fma.rn.f64 	%fd25, %fd11, %fd22, %fd24;
	cvt.rzi.u32.f64 	%r25, %fd25;
	mad.lo.s32 	%r26, %r14, %r21, %r1;
	mul.wide.s32 	%rd3, %r26, 4;
	add.s64 	%rd4, %rd2, %rd3;
	st.global.v2.u8 	[%rd4], {%rs15, %rs16};
	st.global.u8 	[%rd4+2], %r25;
$L__BB0_2:
	ret;

}
	// .globl	_Z11kernel_gridP6uchar4iiS_
.visible .entry _Z11kernel_gridP6uchar4iiS_(
	.param .u64 .ptr .align 1 _Z11kernel_gridP6uchar4iiS__param_0,
	.param .u32 _Z11kernel_gridP6uchar4iiS__param_1,
	.param .u32 _Z11kernel_gridP6uchar4iiS__param_2,
	.param .align 4 .b8 _Z11kernel_gridP6uchar4iiS__param_3[4]
)
{
	.reg .pred 	%p<4>;
	.reg .b16 	%rs<5>;
	.reg .b32 	%r<29>;
	.reg .b64 	%rd<5>;

	ld.param.u32 	%r5, [_Z11kernel_gridP6uchar4iiS__param_3];
	bfe.u32 	%r6, %r5, 24, 8;
	cvt.u16.u32 	%rs4, %r6;
	bfe.u32 	%r7, %r5, 16, 8;
	cvt.u16.u32 	%rs3, %r7;
	bfe.u32 	%r8, %r5, 8, 8;
	cvt.u16.u32 	%rs2, %r8;
	bfe.u32 	%r9, %r5, 0, 8;
	cvt.u16.u32 	%rs1, %r9;
	ld.param.u64 	%rd1, [_Z11kernel_gridP6uchar4iiS__param_0];
	ld.param.u32 	%r10, [_Z11kernel_gridP6uchar4iiS__param_1];
	ld.param.u32 	%r4, [_Z11kernel_gridP6uchar4iiS__param_2];
	mov.u32 	%r11, %ntid.x;
	mov.u32 	%r12, %ctaid.x;
	mov.u32 	%r13, %tid.x;
	mad.lo.s32 	%r1, %r11, %r12, %r13;
	mov.u32 	%r14, %ntid.y;
	mov.u32 	%r15, %ctaid.y;
	mov.u32 	%r16, %tid.y;
	mad.lo.s32 	%r17, %r14, %r15, %r16;
	max.s32 	%r18, %r1, %r17;
	setp.gt.s32 	%p1, %r18, %r10;
	@%p1 bra 	$L__BB1_4;
	rem.s32 	%r19, %r1, %r4;
	setp.eq.s32 	%p2, %r19, 0;
	@%p2 bra 	$L__BB1_3;
	rem.s32 	%r20, %r17, %r4;
	setp.ne.s32 	%p3, %r20, 0;
	@%p3 bra 	$L__BB1_4;
$L__BB1_3:
	mad.lo.s32 	%r21, %r10, %r17, %r1;
	cvta.to.global.u64 	%rd2, %rd1;
	mul.wide.s32 	%rd3, %r21, 4;
	add.s64 	%rd4, %rd2, %rd3;
	cvt.u32.u16 	%r22, %rs1;
	cvt.u32.u16 	%r23, %rs2;
	prmt.b32 	%r24, %r22, %r23, 0x3340U;
	cvt.u32.u16 	%r25, %rs3;
	cvt.u32.u16 	%r26, %rs4;
	prmt.b32 	%r27, %r25, %r26, 0x3340U;
	prmt.b32 	%r28, %r24, %r27, 0x5410U;
	st.global.u32 	[%rd4], %r28;
$L__BB1_4:
	ret;

}
	// .globl	_Z11kernel_circP6uchar4i4int2dS_
.visible .entry _Z11kernel_circP6uchar4i4int2dS_(
	.param .u64 .ptr .align 1 _Z11kernel_circP6uchar4i4int2dS__param_0,
	.param .u32 _Z11kernel_circP6uchar4i4int2dS__param_1,
	.param .align 8 .b8 _Z11kernel_circP6uchar4i4int2dS__param_2[8],
	.param .f64 _Z11kernel_circP6uchar4i4int2dS__param_3,
	.param .align 4 .b8 _Z11kernel_circP6uchar4i4int2dS__param_4[4]
)
{
	.reg .pred 	%p<3>;
	.reg .b16 	%rs<5>;
	.reg .b32 	%r<30>;
	.reg .b64 	%rd<5>;
	.reg .b64 	%fd<4>;

	ld.param.u32 	%r6, [_Z11kernel_circP6uchar4i4int2dS__param_4];
	bfe.u32 	%r7, %r6, 24, 8;
	cvt.u16.u32 	%rs4, %r7;
	bfe.u32 	%r8, %r6, 16, 8;
	cvt.u16.u32 	%rs3, %r8;
	bfe.u32 	%r9, %r6, 8, 8;
	cvt.u16.u32 	%rs2, %r9;
	bfe.u32 	%r10, %r6, 0, 8;
	cvt.u16.u32 	%rs1, %r10;
	ld.param.u64 	%rd1, [_Z11kernel_circP6uchar4i4int2dS__param_0];
	ld.param.u32 	%r5, [_Z11kernel_circP6uchar4i4int2dS__param_1];
	ld.param.v2.u32 	{%r1, %r2}, [_Z11kernel_circP6uchar4i4int2dS__param_2];
	ld.param.f64 	%fd1, [_Z11kernel_circP6uchar4i4int2dS__param_3];
	mov.u32 	%r11, %ntid.x;
	mov.u32 	%r12, %ctaid.x;
	mov.u32 	%r13, %tid.x;
	mad.lo.s32 	%r3, %r11, %r12, %r13;
	mov.u32 	%r14, %ntid.y;
	mov.u32 	%r15, %ctaid.y;
	mov.u32 	%r16, %tid.y;
	mad.lo.s32 	%r4, %r14, %r15, %r16;
	max.s32 	%r17, %r1, %r2;
	setp.gt.s32 	%p1, %r17, %r5;
	@%p1 bra 	$L__BB2_3;
	sub.s32 	%r18, %r1, %r3;
	sub.s32 	%r19, %r2, %r4;
	mul.lo.s32 	%r20, %r19, %r19;
	mad.lo.s32 	%r21, %r18, %r18, %r20;
	cvt.rn.f64.u32 	%fd2, %r21;
	sqrt.rn.f64 	%fd3, %fd2;
	setp.gtu.f64 	%p2, %fd3, %fd1;
	@%p2 bra 	$L__BB2_3;
	mad.lo.s32 	%r22, %r5, %r4, %r3;
	cvta.to.global.u64 	%rd2, %rd1;
	mul.wide.s32 	%rd3, %r22, 4;
	add.s64 	%rd4, %rd2, %rd3;
	cvt.u32.u16 	%r23, %rs1;
	cvt.u32.u16 	%r24, %rs2;
	prmt.b32 	%r25, %r23, %r24, 0x3340U;
	cvt.u32.u16 	%r26, %rs3;
	cvt.u32.u16 	%r27, %rs4;
	prmt.b32 	%r28, %r26, %r27, 0x3340U;
	prmt.b32 	%r29, %r25, %r28, 0x5410U;
	st.global.u32 	[%rd4], %r29;
$L__BB2_3:
	ret;

}


// ===== COMPILED SASS (sm_100) =====

	.target	sm_100

	.elftype	@"ET_EXEC"


//--------------------- .note.nv.tkinfo           --------------------------
	.section	.note.nv.tkinfo,"",@"SHT_NOTE"
	.sectionflags	@"SHF_NOTE_NV_TKINFO"
	.tkinfo
        /*0018*/ 	.word	0x00000002
        /*0030*/ 	.string	""
        /*0030*/ 	.string	"ptxas"
        /*0030*/ 	.string	"Cuda compilation tools, release 13.0, V13.0.88"
        /*0030*/ 	.string	"Build cuda_13.0.r13.0/compiler.36424714_0"
        /*0030*/ 	.string	"-arch sm_100 -m 64 "



//--------------------- .note.nv.cuinfo           --------------------------
	.section	.note.nv.cuinfo,"",@"SHT_NOTE"
	.sectionflags	@"SHF_NOTE_NV_CUINFO"
        /*0018*/ 	.short	0x0002
        /*001a*/ 	.short	0x0064
        /*001c*/ 	.short	0x0082
	.zero		2


//--------------------- .nv.info                  --------------------------
	.section	.nv.info,"",@"SHT_CUDA_INFO"
	.align	4


	//----- nvinfo : EIATTR_REGCOUNT
	.align		4
        /*0000*/ 	.byte	0x04, 0x2f
        /*0002*/ 	.short	(.L_1 - .L_0)
	.align		4
.L_0:
        /*0004*/ 	.word	index@(_Z13kernel_squareP6uchar4iS_S_)
        /*0008*/ 	.word	0x0000001a


	//----- nvinfo : EIATTR_FRAME_SIZE
	.align		4
.L_1:
        /*000c*/ 	.byte	0x04, 0x11
        /*000e*/ 	.short	(.L_3 - .L_2)
	.align		4
.L_2:
        /*0010*/ 	.word	index@($__internal_1_$__cuda_sm20_div_rn_f64_full)
        /*0014*/ 	.word	0x00000000


	//----- nvinfo : EIATTR_FRAME_SIZE
	.align		4
.L_3:
        /*0018*/ 	.byte	0x04, 0x11
        /*001a*/ 	.short	(.L_5 - .L_4)
	.align		4
.L_4:
        /*001c*/ 	.word	index@(_Z13kernel_squareP6uchar4iS_S_)
        /*0020*/ 	.word	0x00000000


	//----- nvinfo : EIATTR_REGCOUNT
	.align		4
.L_5:
        /*0024*/ 	.byte	0x04, 0x2f
        /*0026*/ 	.short	(.L_7 - .L_6)
	.align		4
.L_6:
        /*0028*/ 	.word	index@(_Z11kernel_gridP6uchar4iiS_)
        /*002c*/ 	.word	0x0000000e


	//----- nvinfo : EIATTR_FRAME_SIZE
	.align		4
.L_7:
        /*0030*/ 	.byte	0x04, 0x11
        /*0032*/ 	.short	(.L_9 - .L_8)
	.align		4
.L_8:
        /*0034*/ 	.word	index@(_Z11kernel_gridP6uchar4iiS_)
        /*0038*/ 	.word	0x00000000


	//----- nvinfo : EIATTR_REGCOUNT
	.align		4
.L_9:
        /*003c*/ 	.byte	0x04, 0x2f
        /*003e*/ 	.short	(.L_11 - .L_10)
	.align		4
.L_10:
        /*0040*/ 	.word	index@(_Z11kernel_circP6uchar4i4int2dS_)
        /*0044*/ 	.word	0x00000014


	//----- nvinfo : EIATTR_FRAME_SIZE
	.align		4
.L_11:
        /*0048*/ 	.byte	0x04, 0x11
        /*004a*/ 	.short	(.L_13 - .L_12)
	.align		4
.L_12:
        /*004c*/ 	.word	index@($__internal_0_$__cuda_sm20_dsqrt_rn_f64_mediumpath_v1)
        /*0050*/ 	.word	0x00000000


	//----- nvinfo : EIATTR_FRAME_SIZE
	.align		4
.L_13:
        /*0054*/ 	.byte	0x04, 0x11
        /*0056*/ 	.short	(.L_15 - .L_14)
	.align		4
.L_14:
        /*0058*/ 	.word	index@(_Z11kernel_circP6uchar4i4int2dS_)
        /*005c*/ 	.word	0x00000000


	//----- nvinfo : EIATTR_MIN_STACK_SIZE
	.align		4
.L_15:
        /*0060*/ 	.byte	0x04, 0x12
        /*0062*/ 	.short	(.L_17 - .L_16)
	.align		4
.L_16:
        /*0064*/ 	.word	index@(_Z11kernel_circP6uchar4i4int2dS_)
        /*0068*/ 	.word	0x00000000


	//----- nvinfo : EIATTR_MIN_STACK_SIZE
	.align		4
.L_17:
        /*006c*/ 	.byte	0x04, 0x12
        /*006e*/ 	.short	(.L_19 - .L_18)
	.align		4
.L_18:
        /*0070*/ 	.word	index@(_Z11kernel_gridP6uchar4iiS_)
        /*0074*/ 	.word	0x00000000


	//----- nvinfo : EIATTR_MIN_STACK_SIZE
	.align		4
.L_19:
        /*0078*/ 	.byte	0x04, 0x12
        /*007a*/ 	.short	(.L_21 - .L_20)
	.align		4
.L_20:
        /*007c*/ 	.word	index@(_Z13kernel_squareP6uchar4iS_S_)
        /*0080*/ 	.word	0x00000000
.L_21:


//--------------------- .nv.compat                --------------------------
	.section	.nv.compat,"",@"SHT_CUDA_COMPAT_INFO"
	.align	4
        /*0000*/ 	.byte	0x02, 0x09, 0x00, 0x00, 0x02, 0x02, 0x01, 0x00, 0x02, 0x05, 0x05, 0x00, 0x03, 0x07, 0x01, 0x01
        /*0010*/ 	.byte	0x02, 0x03, 0x00, 0x00, 0x02, 0x06, 0x01, 0x00, 0x04, 0x0b, 0x08, 0x00, 0x01, 0x00, 0x00, 0x00
        /*0020*/ 	.byte	0x00, 0x00, 0x00, 0x00


//--------------------- .nv.info._Z11kernel_circP6uchar4i4int2dS_ --------------------------
	.section	.nv.info._Z11kernel_circP6uchar4i4int2dS_,"",@"SHT_CUDA_INFO"
	.sectionflags	@""
	.align	4


	//----- nvinfo : EIATTR_CUDA_API_VERSION
	.align		4
        /*0000*/ 	.byte	0x04, 0x37
        /*0002*/ 	.short	(.L_23 - .L_22)
.L_22:
        /*0004*/ 	.word	0x00000082


	//----- nvinfo : EIATTR_KPARAM_INFO
	.align		4
.L_23:
        /*0008*/ 	.byte	0x04, 0x17
        /*000a*/ 	.short	(.L_25 - .L_24)
.L_24:
        /*000c*/ 	.word	0x00000000
        /*0010*/ 	.short	0x0004
        /*0012*/ 	.short	0x0020
        /*0014*/ 	.byte	0x00, 0xf0, 0x11, 0x00


	//----- nvinfo : EIATTR_KPARAM_INFO
	.align		4
.L_25:
        /*0018*/ 	.byte	0x04, 0x17
        /*001a*/ 	.short	(.L_27 - .L_26)
.L_26:
        /*001c*/ 	.word	0x00000000
        /*0020*/ 	.short	0x0003
        /*0022*/ 	.short	0x0018
        /*0024*/ 	.byte	0x00, 0xf0, 0x21, 0x00


	//----- nvinfo : EIATTR_KPARAM_INFO
	.align		4
.L_27:
        /*0028*/ 	.byte	0x04, 0x17
        /*002a*/ 	.short	(.L_29 - .L_28)
.L_28:
        /*002c*/ 	.word	0x00000000
        /*0030*/ 	.short	0x0002
        /*0032*/ 	.short	0x0010
        /*0034*/ 	.byte	0x00, 0xf0, 0x21, 0x00


	//----- nvinfo : EIATTR_KPARAM_INFO
	.align		4
.L_29:
        /*0038*/ 	.byte	0x04, 0x17
        /*003a*/ 	.short	(.L_31 - .L_30)
.L_30:
        /*003c*/ 	.word	0x00000000
        /*0040*/ 	.short	0x0001
        /*0042*/ 	.short	0x0008
        /*0044*/ 	.byte	0x00, 0xf0, 0x11, 0x00


	//----- nvinfo : EIATTR_KPARAM_INFO
	.align		4
.L_31:
        /*0048*/ 	.byte	0x04, 0x17
        /*004a*/ 	.short	(.L_33 - .L_32)
.L_32:
        /*004c*/ 	.word	0x00000000
        /*0050*/ 	.short	0x0000
        /*0052*/ 	.short	0x0000
        /*0054*/ 	.byte	0x00, 0xf5, 0x21, 0x00


	//----- nvinfo : EIATTR_SPARSE_MMA_MASK
	.align		4
.L_33:
        /*0058*/ 	.byte	0x03, 0x50
        /*005a*/ 	.short	0x0000


	//----- nvinfo : EIATTR_MAXREG_COUNT
	.align		4
        /*005c*/ 	.byte	0x03, 0x1b
        /*005e*/ 	.short	0x00ff


	//----- nvinfo : EIATTR_MERCURY_ISA_VERSION
	.align		4
        /*0060*/ 	.byte	0x03, 0x5f
        /*0062*/ 	.short	0x0101


	//----- nvinfo : EIATTR_VRC_CTA_INIT_COUNT
	.align		4
        /*0064*/ 	.byte	0x02, 0x4a
	.zero		1
	.zero		1


	//----- nvinfo : EIATTR_EXIT_INSTR_OFFSETS
	.align		4
        /*0068*/ 	.byte	0x04, 0x1c
        /*006a*/ 	.short	(.L_35 - .L_34)


	//   ....[0]....
.L_34:
        /*006c*/ 	.word	0x000000e0


	//   ....[1]....
        /*0070*/ 	.word	0x000002a0


	//   ....[2]....
        /*0074*/ 	.word	0x00000390


	//----- nvinfo : EIATTR_CRS_STACK_SIZE
	.align		4
.L_35:
        /*0078*/ 	.byte	0x04, 0x1e
        /*007a*/ 	.short	(.L_37 - .L_36)
.L_36:
        /*007c*/ 	.word	0x00000000


	//----- nvinfo : EIATTR_CBANK_PARAM_SIZE
	.align		4
.L_37:
        /*0080*/ 	.byte	0x03, 0x19
        /*0082*/ 	.short	0x0024


	//----- nvinfo : EIATTR_PARAM_CBANK
	.align		4
        /*0084*/ 	.byte	0x04, 0x0a
        /*0086*/ 	.short	(.L_39 - .L_38)
	.align		4
.L_38:
        /*0088*/ 	.word	index@(.nv.constant0._Z11kernel_circP6uchar4i4int2dS_)
        /*008c*/ 	.short	0x0380
        /*008e*/ 	.short	0x0024


	//----- nvinfo : EIATTR_SW_WAR
	.align		4
.L_39:
        /*0090*/ 	.byte	0x04, 0x36
        /*0092*/ 	.short	(.L_41 - .L_40)
.L_40:
        /*0094*/ 	.word	0x00000008
.L_41:


//--------------------- .nv.info._Z11kernel_gridP6uchar4iiS_ --------------------------
	.section	.nv.info._Z11kernel_gridP6uchar4iiS_,"",@"SHT_CUDA_INFO"
	.sectionflags	@""
	.align	4


	//----- nvinfo : EIATTR_CUDA_API_VERSION
	.align		4
        /*0000*/ 	.byte	0x04, 0x37
        /*0002*/ 	.short	(.L_43 - .L_42)
.L_42:
        /*0004*/ 	.word	0x00000082


	//----- nvinfo : EIATTR_KPARAM_INFO
	.align		4
.L_43:
        /*0008*/ 	.byte	0x04, 0x17
        /*000a*/ 	.short	(.L_45 - .L_44)
.L_44:
        /*000c*/ 	.word	0x00000000
        /*0010*/ 	.short	0x0003
        /*0012*/ 	.short	0x0010
        /*0014*/ 	.byte	0x00, 0xf0, 0x11, 0x00


	//----- nvinfo : EIATTR_KPARAM_INFO
	.align		4
.L_45:
        /*0018*/ 	.byte	0x04, 0x17
        /*001a*/ 	.short	(.L_47 - .L_46)
.L_46:
        /*001c*/ 	.word	0x00000000
        /*0020*/ 	.short	0x0002
        /*0022*/ 	.short	0x000c
        /*0024*/ 	.byte	0x00, 0xf0, 0x11, 0x00


	//----- nvinfo : EIATTR_KPARAM_INFO
	.align		4
.L_47:
        /*0028*/ 	.byte	0x04, 0x17
        /*002a*/ 	.short	(.L_49 - .L_48)
.L_48:
        /*002c*/ 	.word	0x00000000
        /*0030*/ 	.short	0x0001
        /*0032*/ 	.short	0x0008
        /*0034*/ 	.byte	0x00, 0xf0, 0x11, 0x00


	//----- nvinfo : EIATTR_KPARAM_INFO
	.align		4
.L_49:
        /*0038*/ 	.byte	0x04, 0x17
        /*003a*/ 	.short	(.L_51 - .L_50)
.L_50:
        /*003c*/ 	.word	0x00000000
        /*0040*/ 	.short	0x0000
        /*0042*/ 	.short	0x0000
        /*0044*/ 	.byte	0x00, 0xf5, 0x21, 0x00


	//----- nvinfo : EIATTR_SPARSE_MMA_MASK
	.align		4
.L_51:
        /*0048*/ 	.byte	0x03, 0x50
        /*004a*/ 	.short	0x0000


	//----- nvinfo : EIATTR_MAXREG_COUNT
	.align		4
        /*004c*/ 	.byte	0x03, 0x1b
        /*004e*/ 	.short	0x00ff


	//----- nvinfo : EIATTR_MERCURY_ISA_VERSION
	.align		4
        /*0050*/ 	.byte	0x03, 0x5f
        /*0052*/ 	.short	0x0101


	//----- nvinfo : EIATTR_VRC_CTA_INIT_COUNT
	.align		4
        /*0054*/ 	.byte	0x02, 0x4a
	.zero		1
	.zero		1


	//----- nvinfo : EIATTR_EXIT_INSTR_OFFSETS
	.align		4
        /*0058*/ 	.byte	0x04, 0x1c
        /*005a*/ 	.short	(.L_53 - .L_52)


	//   ....[0]....
.L_52:
        /*005c*/ 	.word	0x000000c0


	//   ....[1]....
        /*0060*/ 	.word	0x00000350


	//   ....[2]....
        /*0064*/ 	.word	0x00000420


	//----- nvinfo : EIATTR_CRS_STACK_SIZE
	.align		4
.L_53:
        /*0068*/ 	.byte	0x04, 0x1e
        /*006a*/ 	.short	(.L_55 - .L_54)
.L_54:
        /*006c*/ 	.word	0x00000000


	//----- nvinfo : EIATTR_CBANK_PARAM_SIZE
	.align		4
.L_55:
        /*0070*/ 	.byte	0x03, 0x19
        /*0072*/ 	.short	0x0014


	//----- nvinfo : EIATTR_PARAM_CBANK
	.align		4
        /*0074*/ 	.byte	0x04, 0x0a
        /*0076*/ 	.short	(.L_57 - .L_56)
	.align		4
.L_56:
        /*0078*/ 	.word	index@(.nv.constant0._Z11kernel_gridP6uchar4iiS_)
        /*007c*/ 	.short	0x0380
        /*007e*/ 	.short	0x0014


	//----- nvinfo : EIATTR_SW_WAR
	.align		4
.L_57:
        /*0080*/ 	.byte	0x04, 0x36
        /*0082*/ 	.short	(.L_59 - .L_58)
.L_58:
        /*0084*/ 	.word	0x00000008
.L_59:


//--------------------- .nv.info._Z13kernel_squareP6uchar4iS_S_ --------------------------
	.section	.nv.info._Z13kernel_squareP6uchar4iS_S_,"",@"SHT_CUDA_INFO"
	.sectionflags	@""
	.align	4


	//----- nvinfo : EIATTR_CUDA_API_VERSION
	.align		4
        /*0000*/ 	.byte	0x04, 0x37
        /*0002*/ 	.short	(.L_61 - .L_60)
.L_60:
        /*0004*/ 	.word	0x00000082


	//----- nvinfo : EIATTR_KPARAM_INFO
	.align		4
.L_61:
        /*0008*/ 	.byte	0x04, 0x17
        /*000a*/ 	.short	(.L_63 - .L_62)
.L_62:
        /*000c*/ 	.word	0x00000000
        /*0010*/ 	.short	0x0003
        /*0012*/ 	.short	0x0010
        /*0014*/ 	.byte	0x00, 0xf0, 0x11, 0x00


	//----- nvinfo : EIATTR_KPARAM_INFO
	.align		4
.L_63:
        /*0018*/ 	.byte	0x04, 0x17
        /*001a*/ 	.short	(.L_65 - .L_64)
.L_64:
        /*001c*/ 	.word	0x00000000
        /*0020*/ 	.short	0x0002
        /*0022*/ 	.short	0x000c
        /*0024*/ 	.byte	0x00, 0xf0, 0x11, 0x00


	//----- nvinfo : EIATTR_KPARAM_INFO
	.align		4
.L_65:
        /*0028*/ 	.byte	0x04, 0x17
        /*002a*/ 	.short	(.L_67 - .L_66)
.L_66:
        /*002c*/ 	.word	0x00000000
        /*0030*/ 	.short	0x0001
        /*0032*/ 	.short	0x0008
        /*0034*/ 	.byte	0x00, 0xf0, 0x11, 0x00


	//----- nvinfo : EIATTR_KPARAM_INFO
	.align		4
.L_67:
        /*0038*/ 	.byte	0x04, 0x17
        /*003a*/ 	.short	(.L_69 - .L_68)
.L_68:
        /*003c*/ 	.word	0x00000000
        /*0040*/ 	.short	0x0000
        /*0042*/ 	.short	0x0000
        /*0044*/ 	.byte	0x00, 0xf5, 0x21, 0x00


	//----- nvinfo : EIATTR_SPARSE_MMA_MASK
	.align		4
.L_69:
        /*0048*/ 	.byte	0x03, 0x50
        /*004a*/ 	.short	0x0000


	//----- nvinfo : EIATTR_MAXREG_COUNT
	.align		4
        /*004c*/ 	.byte	0x03, 0x1b
        /*004e*/ 	.short	0x00ff


	//----- nvinfo : EIATTR_MERCURY_ISA_VERSION
	.align		4
        /*0050*/ 	.byte	0x03, 0x5f
        /*0052*/ 	.short	0x0101


	//----- nvinfo : EIATTR_VRC_CTA_INIT_COUNT
	.align		4
        /*0054*/ 	.byte	0x02, 0x4a
	.zero		1
	.zero		1


	//----- nvinfo : EIATTR_EXIT_INSTR_OFFSETS
	.align		4
        /*0058*/ 	.byte	0x04, 0x1c
        /*005a*/ 	.short	(.L_71 - .L_70)


	//   ....[0]....
.L_70:
        /*005c*/ 	.word	0x000000c0


	//   ....[1]....
        /*0060*/ 	.word	0x00000450


	//----- nvinfo : EIATTR_CRS_STACK_SIZE
	.align		4
.L_71:
        /*0064*/ 	.byte	0x04, 0x1e
        /*0066*/ 	.short	(.L_73 - .L_72)
.L_72:
        /*0068*/ 	.word	0x00000000


	//----- nvinfo : EIATTR_CBANK_PARAM_SIZE
	.align		4
.L_73:
        /*006c*/ 	.byte	0x03, 0x19
        /*006e*/ 	.short	0x0014


	//----- nvinfo : EIATTR_PARAM_CBANK
	.align		4
        /*0070*/ 	.byte	0x04, 0x0a
        /*0072*/ 	.short	(.L_75 - .L_74)
	.align		4
.L_74:
        /*0074*/ 	.word	index@(.nv.constant0._Z13kernel_squareP6uchar4iS_S_)
        /*0078*/ 	.short	0x0380
        /*007a*/ 	.short	0x0014


	//----- nvinfo : EIATTR_SW_WAR
	.align		4
.L_75:
        /*007c*/ 	.byte	0x04, 0x36
        /*007e*/ 	.short	(.L_77 - .L_76)
.L_76:
        /*0080*/ 	.word	0x00000008
.L_77:


//--------------------- .nv.callgraph             --------------------------
	.section	.nv.callgraph,"",@"SHT_CUDA_CALLGRAPH"
	.align	4
	.sectionentsize	8
	.align		4
        /*0000*/ 	.word	0x00000000
	.align		4
        /*0004*/ 	.word	0xffffffff
	.align		4
        /*0008*/ 	.word	0x00000000
	.align		4
        /*000c*/ 	.word	0xfffffffe
	.align		4
        /*0010*/ 	.word	0x00000000
	.align		4
        /*0014*/ 	.word	0xfffffffd
	.align		4
        /*0018*/ 	.word	0x00000000
	.align		4
        /*001c*/ 	.word	0xfffffffc


//--------------------- .text._Z11kernel_circP6uchar4i4int2dS_ --------------------------
	.section	.text._Z11kernel_circP6uchar4i4int2dS_,"ax",@progbits
	.align	128
        .global         _Z11kernel_circP6uchar4i4int2dS_
        .type           _Z11kernel_circP6uchar4i4int2dS_,@function
        .size           _Z11kernel_circP6uchar4i4int2dS_,(.L_x_18 - _Z11kernel_circP6uchar4i4int2dS_)
        .other          _Z11kernel_circP6uchar4i4int2dS_,@"STO_CUDA_ENTRY STV_DEFAULT"
_Z11kernel_circP6uchar4i4int2dS_:
.text._Z11kernel_circP6uchar4i4int2dS_:
[----:B------:R-:W-:Y:S01]  /*0000*/  LDC R1, c[0x0][0x37c] ;  /* 0x0000df00ff017b82 */ /* 0x000fe20000000800 */
[----:B------:R-:W0:Y:S07]  /*0010*/  LDCU.64 UR8, c[0x0][0x390] ;  /* 0x00007200ff0877ac */ /* 0x000e2e0008000a00 */
[----:B------:R-:W1:Y:S01]  /*0020*/  LDC R4, c[0x0][0x388] ;  /* 0x0000e200ff047b82 */ /* 0x000e620000000800 */
[----:B------:R-:W2:Y:S01]  /*0030*/  S2R R3, SR_CTAID.X ;  /* 0x0000000000037919 */ /* 0x000ea20000002500 */
[----:B------:R-:W2:Y:S01]  /*0040*/  LDCU UR5, c[0x0][0x360] ;  /* 0x00006c00ff0577ac */ /* 0x000ea20008000800 */
[----:B------:R-:W2:Y:S01]  /*0050*/  S2R R0, SR_TID.X ;  /* 0x0000000000007919 */ /* 0x000ea20000002100 */
[----:B------:R-:W3:Y:S01]  /*0060*/  LDCU UR6, c[0x0][0x364] ;  /* 0x00006c80ff0677ac */ /* 0x000ee20008000800 */
[----:B------:R-:W3:Y:S01]  /*0070*/  S2R R2, SR_CTAID.Y ;  /* 0x0000000000027919 */ /* 0x000ee20000002600 */
[----:B------:R-:W3:Y:S01]  /*0080*/  S2R R5, SR_TID.Y ;  /* 0x0000000000057919 */ /* 0x000ee20000002200 */
[----:B0-----:R-:W-:-:S04]  /*0090*/  UISETP.LT.AND UP0, UPT, UR8, UR9, UPT ;  /* 0x000000090800728c */ /* 0x001fc8000bf01270 */
[----:B------:R-:W-:-:S06]  /*00a0*/  USEL UR4, UR8, UR9, !UP0 ;  /* 0x0000000908047287 */ /* 0x000fcc000c000000 */
[----:B-1----:R-:W-:Y:S01]  /*00b0*/  ISETP.LT.AND P0, PT, R4, UR4, PT ;  /* 0x0000000404007c0c */ /* 0x002fe2000bf01270 */
[----:B--2---:R-:W-:Y:S02]  /*00c0*/  IMAD R3, R3, UR5, R0 ;  /* 0x0000000503037c24 */ /* 0x004fe4000f8e0200 */
[----:B---3--:R-:W-:-:S10]  /*00d0*/  IMAD R0, R2, UR6, R5 ;  /* 0x0000000602007c24 */ /* 0x008fd4000f8e0205 */
[----:B------:R-:W-:Y:S05]  /*00e0*/  @P0 EXIT ;  /* 0x000000000000094d */ /* 0x000fea0003800000 */
[----:B------:R-:W-:Y:S01]  /*00f0*/  IADD3 R4, PT, PT, -R0, UR9, RZ ;  /* 0x0000000900047c10 */ /* 0x000fe2000fffe1ff */
[----:B------:R-:W-:Y:S01]  /*0100*/  IMAD.MOV.U32 R10, RZ, RZ, 0x0 ;  /* 0x00000000ff0a7424 */ /* 0x000fe200078e00ff */
[----:B------:R-:W-:Y:S01]  /*0110*/  IADD3 R2, PT, PT, -R3, UR8, RZ ;  /* 0x0000000803027c10 */ /* 0x000fe2000fffe1ff */
[----:B------:R-:W-:Y:S01]  /*0120*/  IMAD.MOV.U32 R11, RZ, RZ, 0x3fd80000 ;  /* 0x3fd80000ff0b7424 */ /* 0x000fe200078e00ff */
[----:B------:R-:W-:Y:S01]  /*0130*/  BSSY.RECONVERGENT B0, `(.L_x_0) ;  /* 0x0000014000007945 */ /* 0x000fe20003800200 */
[----:B------:R-:W-:-:S04]  /*0140*/  IMAD R5, R4, R4, RZ ;  /* 0x0000000404057224 */ /* 0x000fc800078e02ff */
[----:B------:R-:W-:-:S06]  /*0150*/  IMAD R5, R2, R2, R5 ;  /* 0x0000000202057224 */ /* 0x000fcc00078e0205 */
[----:B------:R-:W0:Y:S08]  /*0160*/  I2F.F64.U32 R4, R5 ;  /* 0x0000000500047312 */ /* 0x000e300000201800 */
[----:B0-----:R-:W0:Y:S01]  /*0170*/  MUFU.RSQ64H R7, R5 ;  /* 0x0000000500077308 */ /* 0x001e220000001c00 */
[----:B------:R-:W-:-:S05]  /*0180*/  VIADD R6, R5, 0xfcb00000 ;  /* 0xfcb0000005067836 */ /* 0x000fca0000000000 */
[----:B------:R-:W-:Y:S01]  /*0190*/  ISETP.GE.U32.AND P0, PT, R6, 0x7ca00000, PT ;  /* 0x7ca000000600780c */ /* 0x000fe20003f06070 */
[----:B0-----:R-:W-:-:S08]  /*01a0*/  DMUL R8, R6, R6 ;  /* 0x0000000606087228 */ /* 0x001fd00000000000 */
[----:B------:R-:W-:-:S08]  /*01b0*/  DFMA R8, R4, -R8, 1 ;  /* 0x3ff000000408742b */ /* 0x000fd00000000808 */
[----:B------:R-:W-:Y:S02]  /*01c0*/  DFMA R10, R8, R10, 0.5 ;  /* 0x3fe00000080a742b */ /* 0x000fe4000000000a */
[----:B------:R-:W-:-:S08]  /*01d0*/  DMUL R8, R6, R8 ;  /* 0x0000000806087228 */ /* 0x000fd00000000000 */
[----:B------:R-:W-:-:S08]  /*01e0*/  DFMA R8, R10, R8, R6 ;  /* 0x000000080a08722b */ /* 0x000fd00000000006 */
[----:B------:R-:W-:Y:S02]  /*01f0*/  DMUL R10, R4, R8 ;  /* 0x00000008040a7228 */ /* 0x000fe40000000000 */
[----:B------:R-:W-:Y:S01]  /*0200*/  VIADD R17, R9, 0xfff00000 ;  /* 0xfff0000009117836 */ /* 0x000fe20000000000 */
[----:B------:R-:W-:-:S05]  /*0210*/  MOV R16, R8 ;  /* 0x0000000800107202 */ /* 0x000fca0000000f00 */
[----:B------:R-:W-:-:S08]  /*0220*/  DFMA R12, R10, -R10, R4 ;  /* 0x8000000a0a0c722b */ /* 0x000fd00000000004 */
[----:B------:R-:W-:Y:S01]  /*0230*/  DFMA R14, R12, R16, R10 ;  /* 0x000000100c0e722b */ /* 0x000fe2000000000a */
[----:B------:R-:W-:Y:S10]  /*0240*/  @!P0 BRA `(.L_x_1) ;  /* 0x0000000000088947 */ /* 0x000ff40003800000 */
[----:B------:R-:W-:-:S07]  /*0250*/  MOV R2, 0x270 ;  /* 0x0000027000027802 */ /* 0x000fce0000000f00 */
[----:B------:R-:W-:Y:S05]  /*0260*/  CALL.REL.NOINC `($__internal_0_$__cuda_sm20_dsqrt_rn_f64_mediumpath_v1) ;  /* 0x00000000004c7944 */ /* 0x000fea0003c00000 */
.L_x_1:
[----:B------:R-:W-:Y:S05]  /*0270*/  BSYNC.RECONVERGENT B0 ;  /* 0x0000000000007941 */ /* 0x000fea0003800200 */
.L_x_0:
[----:B------:R-:W0:Y:S02]  /*0280*/  LDCU.64 UR4, c[0x0][0x398] ;  /* 0x00007300ff0477ac */ /* 0x000e240008000a00 */
[----:B0-----:R-:W-:-:S14]  /*0290*/  DSETP.GTU.AND P0, PT, R14, UR4, PT ;  /* 0x000000040e007e2a */ /* 0x001fdc000bf0c000 */
[----:B------:R-:W-:Y:S05]  /*02a0*/  @P0 EXIT ;  /* 0x000000000000094d */ /* 0x000fea0003800000 */
[----:B------:R-:W0:Y:S01]  /*02b0*/  LDC R9, c[0x0][0x3a0] ;  /* 0x0000e800ff097b82 */ /* 0x000e220000000800 */
[----:B------:R-:W1:Y:S01]  /*02c0*/  LDCU UR6, c[0x0][0x388] ;  /* 0x00007100ff0677ac */ /* 0x000e620008000800 */
[----:B------:R-:W2:Y:S06]  /*02d0*/  LDCU.64 UR4, c[0x0][0x358] ;  /* 0x00006b00ff0477ac */ /* 0x000eac0008000a00 */
[----:B------:R-:W3:Y:S01]  /*02e0*/  LDC.64 R4, c[0x0][0x380] ;  /* 0x0000e000ff047b82 */ /* 0x000ee20000000a00 */
[----:B-1----:R-:W-:Y:S01]  /*02f0*/  IMAD R3, R0, UR6, R3 ;  /* 0x0000000600037c24 */ /* 0x002fe2000f8e0203 */
[----:B0-----:R-:W-:-:S02]  /*0300*/  PRMT R7, R9, 0x7773, RZ ;  /* 0x0000777309077816 */ /* 0x001fc400000000ff */
[C---:B------:R-:W-:Y:S02]  /*0310*/  PRMT R2, R9.reuse, 0x7772, RZ ;  /* 0x0000777209027816 */ /* 0x040fe400000000ff */
[C---:B------:R-:W-:Y:S02]  /*0320*/  PRMT R6, R9.reuse, 0x7771, RZ ;  /* 0x0000777109067816 */ /* 0x040fe400000000ff */
[----:B------:R-:W-:Y:S02]  /*0330*/  PRMT R9, R9, 0x7770, RZ ;  /* 0x0000777009097816 */ /* 0x000fe400000000ff */
[----:B------:R-:W-:Y:S01]  /*0340*/  PRMT R7, R2, 0x3340, R7 ;  /* 0x0000334002077816 */ /* 0x000fe20000000007 */
[----:B---3--:R-:W-:Y:S01]  /*0350*/  IMAD.WIDE R2, R3, 0x4, R4 ;  /* 0x0000000403027825 */ /* 0x008fe200078e0204 */
[----:B------:R-:W-:-:S04]  /*0360*/  PRMT R0, R9, 0x3340, R6 ;  /* 0x0000334009007816 */ /* 0x000fc80000000006 */
[----:B------:R-:W-:-:S05]  /*0370*/  PRMT R7, R0, 0x5410, R7 ;  /* 0x0000541000077816 */ /* 0x000fca0000000007 */
[----:B--2---:R-:W-:Y:S01]  /*0380*/  STG.E desc[UR4][R2.64], R7 ;  /* 0x0000000702007986 */ /* 0x004fe2000c101904 */
[----:B------:R-:W-:Y:S05]  /*0390*/  EXIT ;  /* 0x000000000000794d */ /* 0x000fea0003800000 */
        .weak           $__internal_0_$__cuda_sm20_dsqrt_rn_f64_mediumpath_v1
        .type           $__internal_0_$__cuda_sm20_dsqrt_rn_f64_mediumpath_v1,@function
        .size           $__internal_0_$__cuda_sm20_dsqrt_rn_f64_mediumpath_v1,(.L_x_18 - $__internal_0_$__cuda_sm20_dsqrt_rn_f64_mediumpath_v1)
$__internal_0_$__cuda_sm20_dsqrt_rn_f64_mediumpath_v1:
[----:B------:R-:W-:Y:S01]  /*03a0*/  ISETP.GE.U32.AND P0, PT, R6, -0x3400000, PT ;  /* 0xfcc000000600780c */ /* 0x000fe20003f06070 */
[----:B------:R-:W-:Y:S01]  /*03b0*/  BSSY.RECONVERGENT B1, `(.L_x_2) ;  /* 0x0000024000017945 */ /* 0x000fe20003800200 */
[----:B------:R-:W-:-:S11]  /*03c0*/  IMAD.MOV.U32 R9, RZ, RZ, R17 ;  /* 0x000000ffff097224 */ /* 0x000fd600078e0011 */
[----:B------:R-:W-:Y:S05]  /*03d0*/  @!P0 BRA `(.L_x_3) ;  /* 0x0000000000208947 */ /* 0x000fea0003800000 */
[----:B------:R-:W-:-:S10]  /*03e0*/  DFMA.RM R8, R12, R8, R10 ;  /* 0x000000080c08722b */ /* 0x000fd4000000400a */
[----:B------:R-:W-:-:S05]  /*03f0*/  IADD3 R6, P0, PT, R8, 0x1, RZ ;  /* 0x0000000108067810 */ /* 0x000fca0007f1e0ff */
[----:B------:R-:W-:-:S06]  /*0400*/  IMAD.X R7, RZ, RZ, R9, P0 ;  /* 0x000000ffff077224 */ /* 0x000fcc00000e0609 */
[----:B------:R-:W-:-:S08]  /*0410*/  DFMA.RP R4, -R8, R6, R4 ;  /* 0x000000060804722b */ /* 0x000fd00000008104 */
[----:B------:R-:W-:-:S06]  /*0420*/  DSETP.GT.AND P0, PT, R4, RZ, PT ;  /* 0x000000ff0400722a */ /* 0x000fcc0003f04000 */
[----:B------:R-:W-:Y:S02]  /*0430*/  FSEL R6, R6, R8, P0 ;  /* 0x0000000806067208 */ /* 0x000fe40000000000 */
[----:B------:R-:W-:Y:S01]  /*0440*/  FSEL R7, R7, R9, P0 ;  /* 0x0000000907077208 */ /* 0x000fe20000000000 */
[----:B------:R-:W-:Y:S06]  /*0450*/  BRA `(.L_x_4) ;  /* 0x0000000000647947 */ /* 0x000fec0003800000 */
.L_x_3:
[----:B------:R-:W-:-:S14]  /*0460*/  DSETP.NE.AND P0, PT, R4, RZ, PT ;  /* 0x000000ff0400722a */ /* 0x000fdc0003f05000 */
[----:B------:R-:W-:Y:S05]  /*0470*/  @!P0 BRA `(.L_x_5) ;  /* 0x0000000000588947 */ /* 0x000fea0003800000 */
[----:B------:R-:W-:-:S13]  /*0480*/  ISETP.GE.AND P0, PT, R5, RZ, PT ;  /* 0x000000ff0500720c */ /* 0x000fda0003f06270 */
[----:B------:R-:W-:Y:S01]  /*0490*/  @!P0 IMAD.MOV.U32 R6, RZ, RZ, 0x0 ;  /* 0x00000000ff068424 */ /* 0x000fe200078e00ff */
[----:B------:R-:W-:Y:S01]  /*04a0*/  @!P0 MOV R7, 0xfff80000 ;  /* 0xfff8000000078802 */ /* 0x000fe20000000f00 */
[----:B------:R-:W-:Y:S06]  /*04b0*/  @!P0 BRA `(.L_x_4) ;  /* 0x00000000004c8947 */ /* 0x000fec0003800000 */
[----:B------:R-:W-:-:S13]  /*04c0*/  ISETP.GT.AND P0, PT, R5, 0x7fefffff, PT ;  /* 0x7fefffff0500780c */ /* 0x000fda0003f04270 */
[----:B------:R-:W-:Y:S05]  /*04d0*/  @P0 BRA `(.L_x_5) ;  /* 0x0000000000400947 */ /* 0x000fea0003800000 */
[----:B------:R-:W-:Y:S01]  /*04e0*/  DMUL R4, R4, 8.11296384146066816958e+31 ;  /* 0x4690000004047828 */ /* 0x000fe20000000000 */
[----:B------:R-:W-:Y:S02]  /*04f0*/  IMAD.MOV.U32 R6, RZ, RZ, RZ ;  /* 0x000000ffff067224 */ /* 0x000fe400078e00ff */
[----:B------:R-:W-:Y:S02]  /*0500*/  IMAD.MOV.U32 R10, RZ, RZ, 0x0 ;  /* 0x00000000ff0a7424 */ /* 0x000fe400078e00ff */
[----:B------:R-:W-:Y:S01]  /*0510*/  IMAD.MOV.U32 R11, RZ, RZ, 0x3fd80000 ;  /* 0x3fd80000ff0b7424 */ /* 0x000fe200078e00ff */
[----:B------:R-:W0:Y:S02]  /*0520*/  MUFU.RSQ64H R7, R5 ;  /* 0x0000000500077308 */ /* 0x000e240000001c00 */
[----:B0-----:R-:W-:-:S08]  /*0530*/  DMUL R8, R6, R6 ;  /* 0x0000000606087228 */ /* 0x001fd00000000000 */
[----:B------:R-:W-:-:S08]  /*0540*/  DFMA R8, R4, -R8, 1 ;  /* 0x3ff000000408742b */ /* 0x000fd00000000808 */
[----:B------:R-:W-:Y:S02]  /*0550*/  DFMA R10, R8, R10, 0.5 ;  /* 0x3fe00000080a742b */ /* 0x000fe4000000000a */
[----:B------:R-:W-:-:S08]  /*0560*/  DMUL R8, R6, R8 ;  /* 0x0000000806087228 */ /* 0x000fd00000000000 */
[----:B------:R-:W-:-:S08]  /*0570*/  DFMA R8, R10, R8, R6 ;  /* 0x000000080a08722b */ /* 0x000fd00000000006 */
[----:B------:R-:W-:Y:S02]  /*0580*/  DMUL R6, R4, R8 ;  /* 0x0000000804067228 */ /* 0x000fe40000000000 */
[----:B------:R-:W-:-:S06]  /*0590*/  IADD3 R9, PT, PT, R9, -0x100000, RZ ;  /* 0xfff0000009097810 */ /* 0x000fcc0007ffe0ff */
[----:B------:R-:W-:-:S08]  /*05a0*/  DFMA R10, R6, -R6, R4 ;  /* 0x80000006060a722b */ /* 0x000fd00000000004 */
[----:B------:R-:W-:-:S10]  /*05b0*/  DFMA R6, R8, R10, R6 ;  /* 0x0000000a0806722b */ /* 0x000fd40000000006 */
[----:B------:R-:W-:Y:S01]  /*05c0*/  VIADD R7, R7, 0xfcb00000 ;  /* 0xfcb0000007077836 */ /* 0x000fe20000000000 */
[----:B------:R-:W-:Y:S06]  /*05d0*/  BRA `(.L_x_4) ;  /* 0x0000000000047947 */ /* 0x000fec0003800000 */
.L_x_5:
[----:B------:R-:W-:-:S11]  /*05e0*/  DADD R6, R4, R4 ;  /* 0x0000000004067229 */ /* 0x000fd60000000004 */
.L_x_4:
[----:B------:R-:W-:Y:S05]  /*05f0*/  BSYNC.RECONVERGENT B1 ;  /* 0x0000000000017941 */ /* 0x000fea0003800200 */
.L_x_2:
[----:B------:R-:W-:Y:S01]  /*0600*/  MOV R4, R2 ;  /* 0x0000000200047202 */ /* 0x000fe20000000f00 */
[----:B------:R-:W-:Y:S02]  /*0610*/  IMAD.MOV.U32 R5, RZ, RZ, 0x0 ;  /* 0x00000000ff057424 */ /* 0x000fe400078e00ff */
[----:B------:R-:W-:Y:S02]  /*0620*/  IMAD.MOV.U32 R14, RZ, RZ, R6 ;  /* 0x000000ffff0e7224 */ /* 0x000fe400078e0006 */
[----:B------:R-:W-:Y:S01]  /*0630*/  IMAD.MOV.U32 R15, RZ, RZ, R7 ;  /* 0x000000ffff0f7224 */ /* 0x000fe200078e0007 */
[----:B------:R-:W-:Y:S06]  /*0640*/  RET.REL.NODEC R4 `(_Z11kernel_circP6uchar4i4int2dS_) ;  /* 0xfffffff8046c7950 */ /* 0x000fec0003c3ffff */
.L_x_6:
[----:B------:R-:W-:-:S00]  /*0650*/  BRA `(.L_x_6) ;  /* 0xfffffffc00fc7947 */ /* 0x000fc0000383ffff */
[----:B------:R-:W-:-:S00]  /*0660*/  NOP ;  /* 0x0000000000007918 */ /* 0x000fc00000000000 */
        /* <DEDUP_REMOVED lines=9> */
.L_x_18:


//--------------------- .text._Z11kernel_gridP6uchar4iiS_ --------------------------
	.section	.text._Z11kernel_gridP6uchar4iiS_,"ax",@progbits
	.align	128
        .global         _Z11kernel_gridP6uchar4iiS_
        .type           _Z11kernel_gridP6uchar4iiS_,@function
        .size           _Z11kernel_gridP6uchar4iiS_,(.L_x_21 - _Z11kernel_gridP6uchar4iiS_)
        .other          _Z11kernel_gridP6uchar4iiS_,@"STO_CUDA_ENTRY STV_DEFAULT"
_Z11kernel_gridP6uchar4iiS_:
.text._Z11kernel_gridP6uchar4iiS_:
[----:B------:R-:W-:Y:S01]  /*0000*/  LDC R1, c[0x0][0x37c] ;  /* 0x0000df00ff017b82 */ /* 0x000fe20000000800 */
[----:B------:R-:W0:Y:S01]  /*0010*/  S2R R0, SR_CTAID.X ;  /* 0x0000000000007919 */ /* 0x000e220000002500 */
[----:B------:R-:W0:Y:S01]  /*0020*/  LDCU UR4, c[0x0][0x360] ;  /* 0x00006c00ff0477ac */ /* 0x000e220008000800 */
[----:B------:R-:W0:Y:S01]  /*0030*/  S2R R3, SR_TID.X ;  /* 0x0000000000037919 */ /* 0x000e220000002100 */
[----:B------:R-:W1:Y:S01]  /*0040*/  LDCU UR5, c[0x0][0x364] ;  /* 0x00006c80ff0577ac */ /* 0x000e620008000800 */
[----:B------:R-:W1:Y:S01]  /*0050*/  S2R R2, SR_CTAID.Y ;  /* 0x0000000000027919 */ /* 0x000e620000002600 */
[----:B------:R-:W2:Y:S01]  /*0060*/  LDCU UR6, c[0x0][0x388] ;  /* 0x00007100ff0677ac */ /* 0x000ea20008000800 */
[----:B------:R-:W1:Y:S01]  /*0070*/  S2R R5, SR_TID.Y ;  /* 0x0000000000057919 */ /* 0x000e620000002200 */
[----:B0-----:R-:W-:Y:S02]  /*0080*/  IMAD R0, R0, UR4, R3 ;  /* 0x0000000400007c24 */ /* 0x001fe4000f8e0203 */
[----:B-1----:R-:W-:-:S05]  /*0090*/  IMAD R3, R2, UR5, R5 ;  /* 0x0000000502037c24 */ /* 0x002fca000f8e0205 */
[----:B------:R-:W-:-:S04]  /*00a0*/  VIMNMX R2, PT, PT, R0, R3, !PT ;  /* 0x0000000300027248 */ /* 0x000fc80007fe0100 */
[----:B--2---:R-:W-:-:S13]  /*00b0*/  ISETP.GT.AND P0, PT, R2, UR6, PT ;  /* 0x0000000602007c0c */ /* 0x004fda000bf04270 */
[----:B------:R-:W-:Y:S05]  /*00c0*/  @P0 EXIT ;  /* 0x000000000000094d */ /* 0x000fea0003800000 */
[----:B------:R-:W0:Y:S01]  /*00d0*/  LDC R7, c[0x0][0x38c] ;  /* 0x0000e300ff077b82 */ /* 0x000e220000000800 */
[----:B------:R-:W-:Y:S01]  /*00e0*/  IABS R8, R0 ;  /* 0x0000000000087213 */ /* 0x000fe20000000000 */
[----:B------:R-:W1:Y:S01]  /*00f0*/  LDCU.64 UR4, c[0x0][0x358] ;  /* 0x00006b00ff0477ac */ /* 0x000e620008000a00 */
[----:B------:R-:W-:Y:S01]  /*0100*/  ISETP.GE.AND P1, PT, R0, RZ, PT ;  /* 0x000000ff0000720c */ /* 0x000fe20003f26270 */
[----:B------:R-:W-:Y:S01]  /*0110*/  BSSY.RECONVERGENT B0, `(.L_x_7) ;  /* 0x0000025000007945 */ /* 0x000fe20003800200 */
[----:B0-----:R-:W-:-:S04]  /*0120*/  IABS R9, R7 ;  /* 0x0000000700097213 */ /* 0x001fc80000000000 */
[----:B------:R-:W0:Y:S08]  /*0130*/  I2F.RP R2, R9 ;  /* 0x0000000900027306 */ /* 0x000e300000209400 */
[----:B0-----:R-:W0:Y:S02]  /*0140*/  MUFU.RCP R2, R2 ;  /* 0x0000000200027308 */ /* 0x001e240000001000 */
[----:B0-----:R-:W-:-:S06]  /*0150*/  VIADD R4, R2, 0xffffffe ;  /* 0x0ffffffe02047836 */ /* 0x001fcc0000000000 */
[----:B------:R0:W2:Y:S02]  /*0160*/  F2I.FTZ.U32.TRUNC.NTZ R5, R4 ;  /* 0x0000000400057305 */ /* 0x0000a4000021f000 */
[----:B0-----:R-:W-:Y:S02]  /*0170*/  IMAD.MOV.U32 R4, RZ, RZ, RZ ;  /* 0x000000ffff047224 */ /* 0x001fe400078e00ff */
[----:B--2---:R-:W-:-:S04]  /*0180*/  IMAD.MOV R6, RZ, RZ, -R5 ;  /* 0x000000ffff067224 */ /* 0x004fc800078e0a05 */
[----:B------:R-:W-:-:S04]  /*0190*/  IMAD R11, R6, R9, RZ ;  /* 0x00000009060b7224 */ /* 0x000fc800078e02ff */
[----:B------:R-:W-:-:S06]  /*01a0*/  IMAD.HI.U32 R5, R5, R11, R4 ;  /* 0x0000000b05057227 */ /* 0x000fcc00078e0004 */
[----:B------:R-:W-:-:S04]  /*01b0*/  IMAD.HI.U32 R6, R5, R8, RZ ;  /* 0x0000000805067227 */ /* 0x000fc800078e00ff */
[----:B------:R-:W-:-:S04]  /*01c0*/  IMAD.MOV R6, RZ, RZ, -R6 ;  /* 0x000000ffff067224 */ /* 0x000fc800078e0a06 */
[C---:B------:R-:W-:Y:S02]  /*01d0*/  IMAD R2, R9.reuse, R6, R8 ;  /* 0x0000000609027224 */ /* 0x040fe400078e0208 */
[----:B------:R-:W0:Y:S03]  /*01e0*/  LDC R6, c[0x0][0x390] ;  /* 0x0000e400ff067b82 */ /* 0x000e260000000800 */
[----:B------:R-:W-:-:S13]  /*01f0*/  ISETP.GT.U32.AND P0, PT, R9, R2, PT ;  /* 0x000000020900720c */ /* 0x000fda0003f04070 */
[----:B------:R-:W-:-:S05]  /*0200*/  @!P0 IMAD.IADD R2, R2, 0x1, -R9 ;  /* 0x0000000102028824 */ /* 0x000fca00078e0a09 */
[----:B------:R-:W-:-:S13]  /*0210*/  ISETP.GT.U32.AND P0, PT, R9, R2, PT ;  /* 0x000000020900720c */ /* 0x000fda0003f04070 */
[----:B------:R-:W-:Y:S01]  /*0220*/  @!P0 IMAD.IADD R2, R2, 0x1, -R9 ;  /* 0x0000000102028824 */ /* 0x000fe200078e0a09 */
[----:B------:R-:W-:Y:S02]  /*0230*/  ISETP.NE.AND P0, PT, R7, RZ, PT ;  /* 0x000000ff0700720c */ /* 0x000fe40003f05270 */
[----:B------:R-:W-:Y:S01]  /*0240*/  LOP3.LUT R7, RZ, R7, RZ, 0x33, !PT ;  /* 0x00000007ff077212 */ /* 0x000fe200078e33ff */
[----:B------:R-:W-:-:S05]  /*0250*/  @!P1 IMAD.MOV R2, RZ, RZ, -R2 ;  /* 0x000000ffff029224 */ /* 0x000fca00078e0a02 */
[----:B------:R-:W-:-:S04]  /*0260*/  SEL R2, R7, R2, !P0 ;  /* 0x0000000207027207 */ /* 0x000fc80004000000 */
[----:B------:R-:W-:-:S13]  /*0270*/  ISETP.NE.AND P1, PT, R2, RZ, PT ;  /* 0x000000ff0200720c */ /* 0x000fda0003f25270 */
[----:B01----:R-:W-:Y:S05]  /*0280*/  @!P1 BRA `(.L_x_8) ;  /* 0x0000000000349947 */ /* 0x003fea0003800000 */
[----:B------:R-:W-:Y:S02]  /*0290*/  IABS R2, R3 ;  /* 0x0000000300027213 */ /* 0x000fe40000000000 */
[----:B------:R-:W-:-:S03]  /*02a0*/  ISETP.GE.AND P2, PT, R3, RZ, PT ;  /* 0x000000ff0300720c */ /* 0x000fc60003f46270 */
[----:B------:R-:W-:-:S04]  /*02b0*/  IMAD.HI.U32 R5, R5, R2, RZ ;  /* 0x0000000205057227 */ /* 0x000fc800078e00ff */
[----:B------:R-:W-:-:S04]  /*02c0*/  IMAD.MOV R5, RZ, RZ, -R5 ;  /* 0x000000ffff057224 */ /* 0x000fc800078e0a05 */
[----:B------:R-:W-:-:S05]  /*02d0*/  IMAD R2, R9, R5, R2 ;  /* 0x0000000509027224 */ /* 0x000fca00078e0202 */
[----:B------:R-:W-:-:S13]  /*02e0*/  ISETP.GT.U32.AND P1, PT, R9, R2, PT ;  /* 0x000000020900720c */ /* 0x000fda0003f24070 */
[----:B------:R-:W-:-:S05]  /*02f0*/  @!P1 IMAD.IADD R2, R2, 0x1, -R9 ;  /* 0x0000000102029824 */ /* 0x000fca00078e0a09 */
[----:B------:R-:W-:-:S13]  /*0300*/  ISETP.GT.U32.AND P1, PT, R9, R2, PT ;  /* 0x000000020900720c */ /* 0x000fda0003f24070 */
[----:B------:R-:W-:-:S04]  /*0310*/  @!P1 IMAD.IADD R2, R2, 0x1, -R9 ;  /* 0x0000000102029824 */ /* 0x000fc800078e0a09 */
[----:B------:R-:W-:-:S05]  /*0320*/  @!P2 IMAD.MOV R2, RZ, RZ, -R2 ;  /* 0x000000ffff02a224 */ /* 0x000fca00078e0a02 */
[----:B------:R-:W-:-:S04]  /*0330*/  SEL R2, R7, R2, !P0 ;  /* 0x0000000207027207 */ /* 0x000fc80004000000 */
[----:B------:R-:W-:-:S13]  /*0340*/  ISETP.NE.AND P0, PT, R2, RZ, PT ;  /* 0x000000ff0200720c */ /* 0x000fda0003f05270 */
[----:B------:R-:W-:Y:S05]  /*0350*/  @P0 EXIT ;  /* 0x000000000000094d */ /* 0x000fea0003800000 */
.L_x_8:
[----:B------:R-:W-:Y:S05]  /*0360*/  BSYNC.RECONVERGENT B0 ;  /* 0x0000000000007941 */ /* 0x000fea0003800200 */
.L_x_7:
[----:B------:R-:W0:Y:S01]  /*0370*/  LDC.64 R4, c[0x0][0x380] ;  /* 0x0000e000ff047b82 */ /* 0x000e220000000a00 */
[C---:B------:R-:W-:Y:S01]  /*0380*/  PRMT R7, R6.reuse, 0x7773, RZ ;  /* 0x0000777306077816 */ /* 0x040fe200000000ff */
[----:B------:R-:W-:Y:S01]  /*0390*/  IMAD R3, R3, UR6, R0 ;  /* 0x0000000603037c24 */ /* 0x000fe2000f8e0200 */
[C---:B------:R-:W-:Y:S02]  /*03a0*/  PRMT R2, R6.reuse, 0x7771, RZ ;  /* 0x0000777106027816 */ /* 0x040fe400000000ff */
[C---:B------:R-:W-:Y:S02]  /*03b0*/  PRMT R9, R6.reuse, 0x7770, RZ ;  /* 0x0000777006097816 */ /* 0x040fe400000000ff */
[----:B------:R-:W-:Y:S02]  /*03c0*/  PRMT R6, R6, 0x7772, RZ ;  /* 0x0000777206067816 */ /* 0x000fe400000000ff */
[----:B------:R-:W-:Y:S02]  /*03d0*/  PRMT R2, R9, 0x3340, R2 ;  /* 0x0000334009027816 */ /* 0x000fe40000000002 */
[----:B------:R-:W-:-:S04]  /*03e0*/  PRMT R7, R6, 0x3340, R7 ;  /* 0x0000334006077816 */ /* 0x000fc80000000007 */
[----:B------:R-:W-:Y:S01]  /*03f0*/  PRMT R7, R2, 0x5410, R7 ;  /* 0x0000541002077816 */ /* 0x000fe20000000007 */
[----:B0-----:R-:W-:-:S05]  /*0400*/  IMAD.WIDE R2, R3, 0x4, R4 ;  /* 0x0000000403027825 */ /* 0x001fca00078e0204 */
[----:B------:R-:W-:Y:S01]  /*0410*/  STG.E desc[UR4][R2.64], R7 ;  /* 0x0000000702007986 */ /* 0x000fe2000c101904 */
[----:B------:R-:W-:Y:S05]  /*0420*/  EXIT ;  /* 0x000000000000794d */ /* 0x000fea0003800000 */
.L_x_9:
        /* <DEDUP_REMOVED lines=13> */
.L_x_21:


//--------------------- .text._Z13kernel_squareP6uchar4iS_S_ --------------------------
	.section	.text._Z13kernel_squareP6uchar4iS_S_,"ax",@progbits
	.align	128
        .global         _Z13kernel_squareP6uchar4iS_S_
        .type           _Z13kernel_squareP6uchar4iS_S_,@function
        .size           _Z13kernel_squareP6uchar4iS_S_,(.L_x_19 - _Z13kernel_squareP6uchar4iS_S_)
        .other          _Z13kernel_squareP6uchar4iS_S_,@"STO_CUDA_ENTRY STV_DEFAULT"
_Z13kernel_squareP6uchar4iS_S_:
.text._Z13kernel_squareP6uchar4iS_S_:
[----:B------:R-:W-:Y:S01]  /*0000*/  LDC R1, c[0x0][0x37c] ;  /* 0x0000df00ff017b82 */ /* 0x000fe20000000800 */
[----:B------:R-:W0:Y:S01]  /*0010*/  S2R R0, SR_CTAID.X ;  /* 0x0000000000007919 */ /* 0x000e220000002500 */
[----:B------:R-:W0:Y:S01]  /*0020*/  LDCU UR4, c[0x0][0x360] ;  /* 0x00006c00ff0477ac */ /* 0x000e220008000800 */
[----:B------:R-:W0:Y:S01]  /*0030*/  S2R R3, SR_TID.X ;  /* 0x0000000000037919 */ /* 0x000e220000002100 */
[----:B------:R-:W1:Y:S01]  /*0040*/  LDCU UR5, c[0x0][0x364] ;  /* 0x00006c80ff0577ac */ /* 0x000e620008000800 */
[----:B------:R-:W1:Y:S01]  /*0050*/  S2R R5, SR_CTAID.Y ;  /* 0x0000000000057919 */ /* 0x000e620000002600 */
[----:B------:R-:W2:Y:S01]  /*0060*/  LDCU.64 UR6, c[0x0][0x388] ;  /* 0x00007100ff0677ac */ /* 0x000ea20008000a00 */
[----:B------:R-:W1:Y:S01]  /*0070*/  S2R R2, SR_TID.Y ;  /* 0x0000000000027919 */ /* 0x000e620000002200 */
[----:B0-----:R-:W-:Y:S02]  /*0080*/  IMAD R0, R0, UR4, R3 ;  /* 0x0000000400007c24 */ /* 0x001fe4000f8e0203 */
[----:B-1----:R-:W-:-:S05]  /*0090*/  IMAD R5, R5, UR5, R2 ;  /* 0x0000000505057c24 */ /* 0x002fca000f8e0202 */
[----:B------:R-:W-:-:S04]  /*00a0*/  VIMNMX R2, PT, PT, R0, R5, !PT ;  /* 0x0000000500027248 */ /* 0x000fc80007fe0100 */
[----:B--2---:R-:W-:-:S13]  /*00b0*/  ISETP.GT.AND P0, PT, R2, UR6, PT ;  /* 0x0000000602007c0c */ /* 0x004fda000bf04270 */
[----:B------:R-:W-:Y:S05]  /*00c0*/  @P0 EXIT ;  /* 0x000000000000094d */ /* 0x000fea0003800000 */
[----:B------:R-:W0:Y:S01]  /*00d0*/  I2F.F64.U32 R6, UR6 ;  /* 0x0000000600067d12 */ /* 0x000e220008201800 */
[----:B------:R-:W-:Y:S01]  /*00e0*/  IMAD.MOV.U32 R10, RZ, RZ, 0x1 ;  /* 0x00000001ff0a7424 */ /* 0x000fe200078e00ff */
[----:B------:R-:W1:Y:S01]  /*00f0*/  LDCU UR6, c[0x0][0x390] ;  /* 0x00007200ff0677ac */ /* 0x000e620008000800 */
[----:B------:R-:W-:Y:S01]  /*0100*/  BSSY.RECONVERGENT B0, `(.L_x_10) ;  /* 0x000001d000007945 */ /* 0x000fe20003800200 */
[----:B------:R-:W2:Y:S04]  /*0110*/  LDCU.64 UR4, c[0x0][0x358] ;  /* 0x00006b00ff0477ac */ /* 0x000ea80008000a00 */
[----:B------:R-:W3:Y:S08]  /*0120*/  I2F.F64 R2, R0 ;  /* 0x0000000000027312 */ /* 0x000ef00000201c00 */
[----:B0-----:R-:W0:Y:S01]  /*0130*/  MUFU.RCP64H R11, R7 ;  /* 0x00000007000b7308 */ /* 0x001e220000001800 */
[----:B---3--:R-:W-:-:S07]  /*0140*/  DFMA R2, R6, 0.5, -R2 ;  /* 0x3fe000000602782b */ /* 0x008fce0000000802 */
[----:B------:R-:W3:Y:S01]  /*0150*/  I2F.F64.U32 R8, R5 ;  /* 0x0000000500087312 */ /* 0x000ee20000201800 */
[----:B------:R-:W-:Y:S02]  /*0160*/  DADD R14, -RZ, |R2| ;  /* 0x00000000ff0e7229 */ /* 0x000fe40000000502 */
[C---:B0-----:R-:W-:Y:S02]  /*0170*/  DFMA R12, -R6.reuse, R10, 1 ;  /* 0x3ff00000060c742b */ /* 0x041fe4000000010a */
[----:B---3--:R-:W-:-:S06]  /*0180*/  DFMA R8, R6, 0.5, -R8 ;  /* 0x3fe000000608782b */ /* 0x008fcc0000000808 */
[----:B------:R-:W-:Y:S02]  /*0190*/  DFMA R12, R12, R12, R12 ;  /* 0x0000000c0c0c722b */ /* 0x000fe4000000000c */
[----:B------:R-:W-:-:S06]  /*01a0*/  DADD R16, -RZ, |R8| ;  /* 0x00000000ff107229 */ /* 0x000fcc0000000508 */
[----:B------:R-:W-:Y:S02]  /*01b0*/  DFMA R12, R10, R12, R10 ;  /* 0x0000000c0a0c722b */ /* 0x000fe4000000000a */
[----:B------:R-:W-:-:S06]  /*01c0*/  DSETP.GT.AND P0, PT, |R2|, |R8|, PT ;  /* 0x400000080200722a */ /* 0x000fcc0003f04200 */
[----:B------:R-:W-:Y:S01]  /*01d0*/  DFMA R2, -R6, R12, 1 ;  /* 0x3ff000000602742b */ /* 0x000fe2000000010c */
[----:B------:R-:W-:Y:S02]  /*01e0*/  FSEL R8, R14, R16, P0 ;  /* 0x000000100e087208 */ /* 0x000fe40000000000 */
[----:B------:R-:W-:-:S05]  /*01f0*/  FSEL R9, R15, R17, P0 ;  /* 0x000000110f097208 */ /* 0x000fca0000000000 */
[----:B------:R-:W-:Y:S02]  /*0200*/  DFMA R2, R12, R2, R12 ;  /* 0x000000020c02722b */ /* 0x000fe4000000000c */
[----:B------:R-:W-:-:S08]  /*0210*/  DADD R8, R8, R8 ;  /* 0x0000000008087229 */ /* 0x000fd00000000008 */
[----:B------:R-:W-:Y:S02]  /*0220*/  DMUL R10, R8, R2 ;  /* 0x00000002080a7228 */ /* 0x000fe40000000000 */
[----:B------:R-:W-:-:S06]  /*0230*/  FSETP.GEU.AND P1, PT, |R9|, 6.5827683646048100446e-37, PT ;  /* 0x036000000900780b */ /* 0x000fcc0003f2e200 */
[----:B------:R-:W-:-:S08]  /*0240*/  DFMA R12, -R6, R10, R8 ;  /* 0x0000000a060c722b */ /* 0x000fd00000000108 */
[----:B------:R-:W-:-:S10]  /*0250*/  DFMA R2, R2, R12, R10 ;  /* 0x0000000c0202722b */ /* 0x000fd4000000000a */
[----:B------:R-:W-:-:S05]  /*0260*/  FFMA R4, RZ, R7, R3 ;  /* 0x00000007ff047223 */ /* 0x000fca0000000003 */
[----:B------:R-:W-:-:S13]  /*0270*/  FSETP.GT.AND P0, PT, |R4|, 1.469367938527859385e-39, PT ;  /* 0x001000000400780b */ /* 0x000fda0003f04200 */
[----:B-12---:R-:W-:Y:S05]  /*0280*/  @P0 BRA P1, `(.L_x_11) ;  /* 0x0000000000100947 */ /* 0x006fea0000800000 */
[----:B------:R-:W-:-:S07]  /*0290*/  MOV R4, 0x2b0 ;  /* 0x000002b000047802 */ /* 0x000fce0000000f00 */
[----:B------:R-:W-:Y:S05]  /*02a0*/  CALL.REL.NOINC `($__internal_1_$__cuda_sm20_div_rn_f64_full) ;  /* 0x00000000006c7944 */ /* 0x000fea0003c00000 */
[----:B------:R-:W-:Y:S02]  /*02b0*/  IMAD.MOV.U32 R2, RZ, RZ, R12 ;  /* 0x000000ffff027224 */ /* 0x000fe400078e000c */
[----:B------:R-:W-:-:S07]  /*02c0*/  IMAD.MOV.U32 R3, RZ, RZ, R13 ;  /* 0x000000ffff037224 */ /* 0x000fce00078e000d */
.L_x_11:
[----:B------:R-:W-:Y:S05]  /*02d0*/  BSYNC.RECONVERGENT B0 ;  /* 0x0000000000007941 */ /* 0x000fea0003800200 */
.L_x_10:
[----:B------:R-:W0:Y:S01]  /*02e0*/  I2F.F64.U8 R6, UR6 ;  /* 0x0000000600067d12 */ /* 0x000e220008001800 */
[----:B------:R-:W-:Y:S01]  /*02f0*/  DADD R10, -R2, 1 ;  /* 0x3ff00000020a7429 */ /* 0x000fe20000000100 */
[----:B------:R-:W1:Y:S06]  /*0300*/  LDCU UR8, c[0x0][0x388] ;  /* 0x00007100ff0877ac */ /* 0x000e6c0008000800 */
[----:B------:R-:W2:Y:S01]  /*0310*/  I2F.F64.U8 R8, UR7 ;  /* 0x0000000700087d12 */ /* 0x000ea20008001800 */
[----:B0-----:R-:W-:-:S07]  /*0320*/  DMUL R12, R6, R10 ;  /* 0x0000000a060c7228 */ /* 0x001fce0000000000 */
[----:B------:R-:W0:Y:S01]  /*0330*/  I2F.F64.U8 R14, UR6.B1 ;  /* 0x10000006000e7d12 */ /* 0x000e220008001800 */
[----:B--2---:R-:W-:-:S07]  /*0340*/  DFMA R12, R8, R2, R12 ;  /* 0x00000002080c722b */ /* 0x004fce000000000c */
[----:B------:R-:W2:Y:S01]  /*0350*/  I2F.F64.U8 R16, UR6.B2 ;  /* 0x2000000600107d12 */ /* 0x000ea20008001800 */
[----:B0-----:R-:W-:-:S07]  /*0360*/  DMUL R14, R10, R14 ;  /* 0x0000000e0a0e7228 */ /* 0x001fce0000000000 */
[----:B------:R-:W0:Y:S01]  /*0370*/  I2F.F64.U8 R6, UR7.B1 ;  /* 0x1000000700067d12 */ /* 0x000e220008001800 */
[----:B--2---:R-:W-:-:S07]  /*0380*/  DMUL R16, R10, R16 ;  /* 0x000000100a107228 */ /* 0x004fce0000000000 */
[----:B------:R-:W2:Y:S01]  /*0390*/  I2F.F64.U8 R8, UR7.B2 ;  /* 0x2000000700087d12 */ /* 0x000ea20008001800 */
[----:B------:R-:W3:Y:S01]  /*03a0*/  LDC.64 R10, c[0x0][0x380] ;  /* 0x0000e000ff0a7b82 */ /* 0x000ee20000000a00 */
[----:B0-----:R-:W-:-:S06]  /*03b0*/  DFMA R6, R6, R2, R14 ;  /* 0x000000020606722b */ /* 0x001fcc000000000e */
[----:B------:R-:W-:Y:S01]  /*03c0*/  F2I.U32.F64.TRUNC R12, R12 ;  /* 0x0000000c000c7311 */ /* 0x000fe2000030d000 */
[----:B--2---:R-:W-:-:S07]  /*03d0*/  DFMA R8, R8, R2, R16 ;  /* 0x000000020808722b */ /* 0x004fce0000000010 */
[----:B------:R-:W0:Y:S01]  /*03e0*/  F2I.U32.F64.TRUNC R7, R6 ;  /* 0x0000000600077311 */ /* 0x000e22000030d000 */
[----:B-1----:R-:W-:-:S07]  /*03f0*/  IMAD R3, R5, UR8, R0 ;  /* 0x0000000805037c24 */ /* 0x002fce000f8e0200 */
[----:B------:R-:W1:Y:S01]  /*0400*/  F2I.U32.F64.TRUNC R9, R8 ;  /* 0x0000000800097311 */ /* 0x000e62000030d000 */
[----:B---3--:R-:W-:Y:S01]  /*0410*/  IMAD.WIDE R2, R3, 0x4, R10 ;  /* 0x0000000403027825 */ /* 0x008fe200078e020a */
[----:B0-----:R-:W-:-:S05]  /*0420*/  PRMT R5, R7, 0x7604, R12 ;  /* 0x0000760407057816 */ /* 0x001fca000000000c */
[----:B------:R-:W-:Y:S04]  /*0430*/  STG.E.U16 desc[UR4][R2.64], R5 ;  /* 0x0000000502007986 */ /* 0x000fe8000c101504 */
[----:B-1----:R-:W-:Y:S01]  /*0440*/  STG.E.U8 desc[UR4][R2.64+0x2], R9 ;  /* 0x0000020902007986 */ /* 0x002fe2000c101104 */
[----:B------:R-:W-:Y:S05]  /*0450*/  EXIT ;  /* 0x000000000000794d */ /* 0x000fea0003800000 */
        .weak           $__internal_1_$__cuda_sm20_div_rn_f64_full
        .type           $__internal_1_$__cuda_sm20_div_rn_f64_full,@function
        .size           $__internal_1_$__cuda_sm20_div_rn_f64_full,(.L_x_19 - $__internal_1_$__cuda_sm20_div_rn_f64_full)
$__internal_1_$__cuda_sm20_div_rn_f64_full:
[C---:B------:R-:W-:Y:S01]  /*0460*/  FSETP.GEU.AND P0, PT, |R7|.reuse, 1.469367938527859385e-39, PT ;  /* 0x001000000700780b */ /* 0x040fe20003f0e200 */
[----:B------:R-:W-:Y:S01]  /*0470*/  IMAD.MOV.U32 R10, RZ, RZ, 0x1 ;  /* 0x00000001ff0a7424 */ /* 0x000fe200078e00ff */
[----:B------:R-:W-:Y:S01]  /*0480*/  LOP3.LUT R2, R7, 0x800fffff, RZ, 0xc0, !PT ;  /* 0x800fffff07027812 */ /* 0x000fe200078ec0ff */
[----:B------:R-:W-:Y:S01]  /*0490*/  BSSY.RECONVERGENT B1, `(.L_x_12) ;  /* 0x0000055000017945 */ /* 0x000fe20003800200 */
[C---:B------:R-:W-:Y:S02]  /*04a0*/  FSETP.GEU.AND P2, PT, |R9|.reuse, 1.469367938527859385e-39, PT ;  /* 0x001000000900780b */ /* 0x040fe40003f4e200 */
[----:B------:R-:W-:Y:S01]  /*04b0*/  LOP3.LUT R3, R2, 0x3ff00000, RZ, 0xfc, !PT ;  /* 0x3ff0000002037812 */ /* 0x000fe200078efcff */
[----:B------:R-:W-:Y:S01]  /*04c0*/  IMAD.MOV.U32 R2, RZ, RZ, R6 ;  /* 0x000000ffff027224 */ /* 0x000fe200078e0006 */
[----:B------:R-:W-:-:S05]  /*04d0*/  LOP3.LUT R12, R9, 0x7ff00000, RZ, 0xc0, !PT ;  /* 0x7ff00000090c7812 */ /* 0x000fca00078ec0ff */
[----:B------:R-:W-:-:S04]  /*04e0*/  @!P0 DMUL R2, R6, 8.98846567431157953865e+307 ;  /* 0x7fe0000006028828 */ /* 0x000fc80000000000 */
[----:B------:R-:W-:Y:S01]  /*04f0*/  @!P2 LOP3.LUT R13, R7, 0x7ff00000, RZ, 0xc0, !PT ;  /* 0x7ff00000070da812 */ /* 0x000fe200078ec0ff */
[----:B------:R-:W-:Y:S01]  /*0500*/  @!P2 IMAD.MOV.U32 R18, RZ, RZ, RZ ;  /* 0x000000ffff12a224 */ /* 0x000fe200078e00ff */
[----:B------:R-:W0:Y:S02]  /*0510*/  MUFU.RCP64H R11, R3 ;  /* 0x00000003000b7308 */ /* 0x000e240000001800 */
[----:B------:R-:W-:Y:S01]  /*0520*/  @!P2 ISETP.GE.U32.AND P3, PT, R12, R13, PT ;  /* 0x0000000d0c00a20c */ /* 0x000fe20003f66070 */
[----:B------:R-:W-:-:S05]  /*0530*/  IMAD.MOV.U32 R13, RZ, RZ, 0x1ca00000 ;  /* 0x1ca00000ff0d7424 */ /* 0x000fca00078e00ff */
[----:B------:R-:W-:-:S04]  /*0540*/  @!P2 SEL R19, R13, 0x63400000, !P3 ;  /* 0x634000000d13a807 */ /* 0x000fc80005800000 */
[----:B------:R-:W-:-:S04]  /*0550*/  @!P2 LOP3.LUT R19, R19, 0x80000000, R9, 0xf8, !PT ;  /* 0x800000001313a812 */ /* 0x000fc800078ef809 */
[----:B------:R-:W-:Y:S01]  /*0560*/  @!P2 LOP3.LUT R19, R19, 0x100000, RZ, 0xfc, !PT ;  /* 0x001000001313a812 */ /* 0x000fe200078efcff */
[----:B0-----:R-:W-:-:S08]  /*0570*/  DFMA R14, R10, -R2, 1 ;  /* 0x3ff000000a0e742b */ /* 0x001fd00000000802 */
[----:B------:R-:W-:Y:S01]  /*0580*/  DFMA R16, R14, R14, R14 ;  /* 0x0000000e0e10722b */ /* 0x000fe2000000000e */
[----:B------:R-:W-:-:S04]  /*0590*/  LOP3.LUT R15, R7, 0x7ff00000, RZ, 0xc0, !PT ;  /* 0x7ff00000070f7812 */ /* 0x000fc800078ec0ff */
[----:B------:R-:W-:-:S03]  /*05a0*/  ISETP.GE.U32.AND P1, PT, R12, R15, PT ;  /* 0x0000000f0c00720c */ /* 0x000fc60003f26070 */
[----:B------:R-:W-:Y:S01]  /*05b0*/  DFMA R16, R10, R16, R10 ;  /* 0x000000100a10722b */ /* 0x000fe2000000000a */
[----:B------:R-:W-:Y:S01]  /*05c0*/  SEL R11, R13, 0x63400000, !P1 ;  /* 0x634000000d0b7807 */ /* 0x000fe20004800000 */
[----:B------:R-:W-:-:S03]  /*05d0*/  IMAD.MOV.U32 R10, RZ, RZ, R8 ;  /* 0x000000ffff0a7224 */ /* 0x000fc600078e0008 */
[----:B------:R-:W-:-:S03]  /*05e0*/  LOP3.LUT R11, R11, 0x800fffff, R9, 0xf8, !PT ;  /* 0x800fffff0b0b7812 */ /* 0x000fc600078ef809 */
[----:B------:R-:W-:-:S03]  /*05f0*/  DFMA R20, R16, -R2, 1 ;  /* 0x3ff000001014742b */ /* 0x000fc60000000802 */
[----:B------:R-:W-:-:S05]  /*0600*/  @!P2 DFMA R10, R10, 2, -R18 ;  /* 0x400000000a0aa82b */ /* 0x000fca0000000812 */
[----:B------:R-:W-:Y:S01]  /*0610*/  DFMA R16, R16, R20, R16 ;  /* 0x000000141010722b */ /* 0x000fe20000000010 */
[----:B------:R-:W-:Y:S02]  /*0620*/  IMAD.MOV.U32 R21, RZ, RZ, R12 ;  /* 0x000000ffff157224 */ /* 0x000fe400078e000c */
[----:B------:R-:W-:Y:S01]  /*0630*/  IMAD.MOV.U32 R20, RZ, RZ, R15 ;  /* 0x000000ffff147224 */ /* 0x000fe200078e000f */
[----:B------:R-:W-:Y:S02]  /*0640*/  @!P0 LOP3.LUT R20, R3, 0x7ff00000, RZ, 0xc0, !PT ;  /* 0x7ff0000003148812 */ /* 0x000fe400078ec0ff */
[----:B------:R-:W-:Y:S02]  /*0650*/  @!P2 LOP3.LUT R21, R11, 0x7ff00000, RZ, 0xc0, !PT ;  /* 0x7ff000000b15a812 */ /* 0x000fe400078ec0ff */
[----:B------:R-:W-:Y:S01]  /*0660*/  DMUL R18, R16, R10 ;  /* 0x0000000a10127228 */ /* 0x000fe20000000000 */
[----:B------:R-:W-:Y:S02]  /*0670*/  VIADD R23, R20, 0xffffffff ;  /* 0xffffffff14177836 */ /* 0x000fe40000000000 */
[----:B------:R-:W-:-:S05]  /*0680*/  VIADD R22, R21, 0xffffffff ;  /* 0xffffffff15167836 */ /* 0x000fca0000000000 */
[----:B------:R-:W-:Y:S01]  /*0690*/  DFMA R14, R18, -R2, R10 ;  /* 0x80000002120e722b */ /* 0x000fe2000000000a */
[----:B------:R-:W-:-:S04]  /*06a0*/  ISETP.GT.U32.AND P0, PT, R22, 0x7feffffe, PT ;  /* 0x7feffffe1600780c */ /* 0x000fc80003f04070 */
[----:B------:R-:W-:-:S03]  /*06b0*/  ISETP.GT.U32.OR P0, PT, R23, 0x7feffffe, P0 ;  /* 0x7feffffe1700780c */ /* 0x000fc60000704470 */
[----:B------:R-:W-:-:S10]  /*06c0*/  DFMA R14, R16, R14, R18 ;  /* 0x0000000e100e722b */ /* 0x000fd40000000012 */
[----:B------:R-:W-:Y:S05]  /*06d0*/  @P0 BRA `(.L_x_13) ;  /* 0x00000000006c0947 */ /* 0x000fea0003800000 */
[----:B------:R-:W-:-:S04]  /*06e0*/  LOP3.LUT R9, R7, 0x7ff00000, RZ, 0xc0, !PT ;  /* 0x7ff0000007097812 */ /* 0x000fc800078ec0ff */
[CC--:B------:R-:W-:Y:S02]  /*06f0*/  VIADDMNMX R8, R12.reuse, -R9.reuse, 0xb9600000, !PT ;  /* 0xb96000000c087446 */ /* 0x0c0fe40007800909 */
[----:B------:R-:W-:Y:S02]  /*0700*/  ISETP.GE.U32.AND P0, PT, R12, R9, PT ;  /* 0x000000090c00720c */ /* 0x000fe40003f06070 */
[----:B------:R-:W-:Y:S02]  /*0710*/  VIMNMX R8, PT, PT, R8, 0x46a00000, PT ;  /* 0x46a0000008087848 */ /* 0x000fe40003fe0100 */
[----:B------:R-:W-:-:S05]  /*0720*/  SEL R13, R13, 0x63400000, !P0 ;  /* 0x634000000d0d7807 */ /* 0x000fca0004000000 */
[----:B------:R-:W-:Y:S02]  /*0730*/  IMAD.IADD R16, R8, 0x1, -R13 ;  /* 0x0000000108107824 */ /* 0x000fe400078e0a0d */
[----:B------:R-:W-:Y:S02]  /*0740*/  IMAD.MOV.U32 R8, RZ, RZ, RZ ;  /* 0x000000ffff087224 */ /* 0x000fe400078e00ff */
[----:B------:R-:W-:-:S06]  /*0750*/  VIADD R9, R16, 0x7fe00000 ;  /* 0x7fe0000010097836 */ /* 0x000fcc0000000000 */
[----:B------:R-:W-:-:S10]  /*0760*/  DMUL R12, R14, R8 ;  /* 0x000000080e0c7228 */ /* 0x000fd40000000000 */
[----:B------:R-:W-:-:S13]  /*0770*/  FSETP.GTU.AND P0, PT, |R13|, 1.469367938527859385e-39, PT ;  /* 0x001000000d00780b */ /* 0x000fda0003f0c200 */
[----:B------:R-:W-:Y:S05]  /*0780*/  @P0 BRA `(.L_x_14) ;  /* 0x0000000000940947 */ /* 0x000fea0003800000 */
[----:B------:R-:W-:Y:S01]  /*0790*/  DFMA R2, R14, -R2, R10 ;  /* 0x800000020e02722b */ /* 0x000fe2000000000a */
[----:B------:R-:W-:-:S09]  /*07a0*/  IMAD.MOV.U32 R8, RZ, RZ, RZ ;  /* 0x000000ffff087224 */ /* 0x000fd200078e00ff */
[C---:B------:R-:W-:Y:S02]  /*07b0*/  FSETP.NEU.AND P0, PT, R3.reuse, RZ, PT ;  /* 0x000000ff0300720b */ /* 0x040fe40003f0d000 */
[----:B------:R-:W-:-:S04]  /*07c0*/  LOP3.LUT R7, R3, 0x80000000, R7, 0x48, !PT ;  /* 0x8000000003077812 */ /* 0x000fc800078e4807 */
[----:B------:R-:W-:-:S07]  /*07d0*/  LOP3.LUT R9, R7, R9, RZ, 0xfc, !PT ;  /* 0x0000000907097212 */ /* 0x000fce00078efcff */
[----:B------:R-:W-:Y:S05]  /*07e0*/  @!P0 BRA `(.L_x_14) ;  /* 0x00000000007c8947 */ /* 0x000fea0003800000 */
[----:B------:R-:W-:Y:S01]  /*07f0*/  IMAD.MOV R3, RZ, RZ, -R16 ;  /* 0x000000ffff037224 */ /* 0x000fe200078e0a10 */
[----:B------:R-:W-:Y:S01]  /*0800*/  DMUL.RP R8, R14, R8 ;  /* 0x000000080e087228 */ /* 0x000fe20000008000 */
[----:B------:R-:W-:-:S06]  /*0810*/  IMAD.MOV.U32 R2, RZ, RZ, RZ ;  /* 0x000000ffff027224 */ /* 0x000fcc00078e00ff */
[----:B------:R-:W-:-:S03]  /*0820*/  DFMA R2, R12, -R2, R14 ;  /* 0x800000020c02722b */ /* 0x000fc6000000000e */
[----:B------:R-:W-:-:S03]  /*0830*/  LOP3.LUT R7, R9, R7, RZ, 0x3c, !PT ;  /* 0x0000000709077212 */ /* 0x000fc600078e3cff */
[----:B------:R-:W-:-:S04]  /*0840*/  IADD3 R2, PT, PT, -R16, -0x43300000, RZ ;  /* 0xbcd0000010027810 */ /* 0x000fc80007ffe1ff */
[----:B------:R-:W-:-:S04]  /*0850*/  FSETP.NEU.AND P0, PT, |R3|, R2, PT ;  /* 0x000000020300720b */ /* 0x000fc80003f0d200 */
[----:B------:R-:W-:Y:S02]  /*0860*/  FSEL R12, R8, R12, !P0 ;  /* 0x0000000c080c7208 */ /* 0x000fe40004000000 */
[----:B------:R-:W-:Y:S01]  /*0870*/  FSEL R13, R7, R13, !P0 ;  /* 0x0000000d070d7208 */ /* 0x000fe20004000000 */
[----:B------:R-:W-:Y:S06]  /*0880*/  BRA `(.L_x_14) ;  /* 0x0000000000547947 */ /* 0x000fec0003800000 */
.L_x_13:
[----:B------:R-:W-:-:S14]  /*0890*/  DSETP.NAN.AND P0, PT, R8, R8, PT ;  /* 0x000000080800722a */ /* 0x000fdc0003f08000 */
[----:B------:R-:W-:Y:S05]  /*08a0*/  @P0 BRA `(.L_x_15) ;  /* 0x0000000000440947 */ /* 0x000fea0003800000 */
[----:B------:R-:W-:-:S14]  /*08b0*/  DSETP.NAN.AND P0, PT, R6, R6, PT ;  /* 0x000000060600722a */ /* 0x000fdc0003f08000 */
[----:B------:R-:W-:Y:S05]  /*08c0*/  @P0 BRA `(.L_x_16) ;  /* 0x0000000000300947 */ /* 0x000fea0003800000 */
[----:B------:R-:W-:Y:S01]  /*08d0*/  ISETP.NE.AND P0, PT, R21, R20, PT ;  /* 0x000000141500720c */ /* 0x000fe20003f05270 */
[----:B------:R-:W-:Y:S02]  /*08e0*/  IMAD.MOV.U32 R12, RZ, RZ, 0x0 ;  /* 0x00000000ff0c7424 */ /* 0x000fe400078e00ff */
[----:B------:R-:W-:-:S10]  /*08f0*/  IMAD.MOV.U32 R13, RZ, RZ, -0x80000 ;  /* 0xfff80000ff0d7424 */ /* 0x000fd400078e00ff */
[----:B------:R-:W-:Y:S05]  /*0900*/  @!P0 BRA `(.L_x_14) ;  /* 0x0000000000348947 */ /* 0x000fea0003800000 */
[----:B------:R-:W-:Y:S02]  /*0910*/  ISETP.NE.AND P0, PT, R21, 0x7ff00000, PT ;  /* 0x7ff000001500780c */ /* 0x000fe40003f05270 */
[----:B------:R-:W-:Y:S02]  /*0920*/  LOP3.LUT R13, R9, 0x80000000, R7, 0x48, !PT ;  /* 0x80000000090d7812 */ /* 0x000fe400078e4807 */
[----:B------:R-:W-:-:S13]  /*0930*/  ISETP.EQ.OR P0, PT, R20, RZ, !P0 ;  /* 0x000000ff1400720c */ /* 0x000fda0004702670 */
[----:B------:R-:W-:Y:S01]  /*0940*/  @P0 LOP3.LUT R2, R13, 0x7ff00000, RZ, 0xfc, !PT ;  /* 0x7ff000000d020812 */ /* 0x000fe200078efcff */
[----:B------:R-:W-:Y:S02]  /*0950*/  @!P0 IMAD.MOV.U32 R12, RZ, RZ, RZ ;  /* 0x000000ffff0c8224 */ /* 0x000fe400078e00ff */
[----:B------:R-:W-:Y:S02]  /*0960*/  @P0 IMAD.MOV.U32 R12, RZ, RZ, RZ ;  /* 0x000000ffff0c0224 */ /* 0x000fe400078e00ff */
[----:B------:R-:W-:Y:S01]  /*0970*/  @P0 IMAD.MOV.U32 R13, RZ, RZ, R2 ;  /* 0x000000ffff0d0224 */ /* 0x000fe200078e0002 */
[----:B------:R-:W-:Y:S06]  /*0980*/  BRA `(.L_x_14) ;  /* 0x0000000000147947 */ /* 0x000fec0003800000 */
.L_x_16:
[----:B------:R-:W-:Y:S01]  /*0990*/  LOP3.LUT R13, R7, 0x80000, RZ, 0xfc, !PT ;  /* 0x00080000070d7812 */ /* 0x000fe200078efcff */
[----:B------:R-:W-:Y:S01]  /*09a0*/  IMAD.MOV.U32 R12, RZ, RZ, R6 ;  /* 0x000000ffff0c7224 */ /* 0x000fe200078e0006 */
[----:B------:R-:W-:Y:S06]  /*09b0*/  BRA `(.L_x_14) ;  /* 0x0000000000087947 */ /* 0x000fec0003800000 */
.L_x_15:
[----:B------:R-:W-:Y:S01]  /*09c0*/  LOP3.LUT R13, R9, 0x80000, RZ, 0xfc, !PT ;  /* 0x00080000090d7812 */ /* 0x000fe200078efcff */
[----:B------:R-:W-:-:S07]  /*09d0*/  IMAD.MOV.U32 R12, RZ, RZ, R8 ;  /* 0x000000ffff0c7224 */ /* 0x000fce00078e0008 */
.L_x_14:
[----:B------:R-:W-:Y:S05]  /*09e0*/  BSYNC.RECONVERGENT B1 ;  /* 0x0000000000017941 */ /* 0x000fea0003800200 */
.L_x_12:
[----:B------:R-:W-:Y:S02]  /*09f0*/  IMAD.MOV.U32 R2, RZ, RZ, R4 ;  /* 0x000000ffff027224 */ /* 0x000fe400078e0004 */
[----:B------:R-:W-:-:S04]  /*0a00*/  IMAD.MOV.U32 R3, RZ, RZ, 0x0 ;  /* 0x00000000ff037424 */ /* 0x000fc800078e00ff */
[----:B------:R-:W-:Y:S05]  /*0a10*/  RET.REL.NODEC R2 `(_Z13kernel_squareP6uchar4iS_S_) ;  /* 0xfffffff402787950 */ /* 0x000fea0003c3ffff */
.L_x_17:
        /* <DEDUP_REMOVED lines=14> */
.L_x_19:


//--------------------- .nv.shared.reserved.0     --------------------------
	.section	.nv.shared.reserved.0,"aw",@nobits
	.weak		__nv_reservedSMEM_offset_0_alias
	.size		__nv_reservedSMEM_offset_0_alias, 0, 64
	.other		__nv_reservedSMEM_offset_0_alias,@"STO_CUDA_RESERVED_SHARED STV_DEFAULT"
__nv_reservedSMEM_offset_0_alias:
	.zero		0
	.zero		64


//--------------------- .nv.constant0._Z11kernel_circP6uchar4i4int2dS_ --------------------------
	.section	.nv.constant0._Z11kernel_circP6uchar4i4int2dS_,"a",@progbits
	.sectionflags	@""
	.align	4
.nv.constant0._Z11kernel_circP6uchar4i4int2dS_:
	.zero		932


//--------------------- .nv.constant0._Z11kernel_gridP6uchar4iiS_ --------------------------
	.section	.nv.constant0._Z11kernel_gridP6uchar4iiS_,"a",@progbits
	.sectionflags	@""
	.align	4
.nv.constant0._Z11kernel_gridP6uchar4iiS_:
	.zero		916


//--------------------- .nv.constant0._Z13kernel_squareP6uchar4iS_S_ --------------------------
	.section	.nv.constant0._Z13kernel_squareP6uchar4iS_S_,"a",@progbits
	.sectionflags	@""
	.align	4
.nv.constant0._Z13kernel_squareP6uchar4iS_S_:
	.zero		916


//--------------------- SYMBOLS --------------------------

	.type		.nv.reservedSmem.offset0,@object
	.size		.nv.reservedSmem.offset0,0x4
